//
// Generated by NVIDIA NVVM Compiler
//
// Compiler Build ID: CL-36424714
// Cuda compilation tools, release 13.0, V13.0.88
// Based on NVVM 20.0.0
//

.version 9.0
.target sm_100
.address_size 64

	// .globl	_Z32matrix_vector_product_CSR_kernelPdPiS0_S_S_ii

.visible .entry _Z32matrix_vector_product_CSR_kernelPdPiS0_S_S_ii(
	.param .u64 .ptr .align 1 _Z32matrix_vector_product_CSR_kernelPdPiS0_S_S_ii_param_0,
	.param .u64 .ptr .align 1 _Z32matrix_vector_product_CSR_kernelPdPiS0_S_S_ii_param_1,
	.param .u64 .ptr .align 1 _Z32matrix_vector_product_CSR_kernelPdPiS0_S_S_ii_param_2,
	.param .u64 .ptr .align 1 _Z32matrix_vector_product_CSR_kernelPdPiS0_S_S_ii_param_3,
	.param .u64 .ptr .align 1 _Z32matrix_vector_product_CSR_kernelPdPiS0_S_S_ii_param_4,
	.param .u32 _Z32matrix_vector_product_CSR_kernelPdPiS0_S_S_ii_param_5,
	.param .u32 _Z32matrix_vector_product_CSR_kernelPdPiS0_S_S_ii_param_6
)
{
	.reg .pred 	%p<11>;
	.reg .b32 	%r<67>;
	.reg .b64 	%rd<91>;
	.reg .b64 	%fd<112>;

	ld.param.u64 	%rd8, [_Z32matrix_vector_product_CSR_kernelPdPiS0_S_S_ii_param_0];
	ld.param.u64 	%rd9, [_Z32matrix_vector_product_CSR_kernelPdPiS0_S_S_ii_param_1];
	ld.param.u64 	%rd6, [_Z32matrix_vector_product_CSR_kernelPdPiS0_S_S_ii_param_2];
	ld.param.u64 	%rd10, [_Z32matrix_vector_product_CSR_kernelPdPiS0_S_S_ii_param_3];
	ld.param.u64 	%rd7, [_Z32matrix_vector_product_CSR_kernelPdPiS0_S_S_ii_param_4];
	ld.param.u32 	%r23, [_Z32matrix_vector_product_CSR_kernelPdPiS0_S_S_ii_param_5];
	cvta.to.global.u64 	%rd1, %rd10;
	cvta.to.global.u64 	%rd2, %rd9;
	cvta.to.global.u64 	%rd3, %rd8;
	mov.u32 	%r24, %ntid.x;
	mov.u32 	%r25, %ctaid.x;
	mov.u32 	%r26, %tid.x;
	mad.lo.s32 	%r1, %r24, %r25, %r26;
	setp.ge.s32 	%p1, %r1, %r23;
	@%p1 bra 	$L__BB0_15;
	cvta.to.global.u64 	%rd11, %rd6;
	mul.wide.s32 	%rd12, %r1, 4;
	add.s64 	%rd13, %rd11, %rd12;
	ld.global.u32 	%r62, [%rd13];
	ld.global.u32 	%r3, [%rd13+4];
	setp.ge.s32 	%p2, %r62, %r3;
	mov.f64 	%fd111, 0d0000000000000000;
	@%p2 bra 	$L__BB0_14;
	add.s32 	%r27, %r62, 1;
	max.s32 	%r28, %r3, %r27;
	sub.s32 	%r4, %r28, %r62;
	and.b32  	%r5, %r4, 15;
	sub.s32 	%r29, %r62, %r28;
	setp.gt.u32 	%p3, %r29, -16;
	mov.f64 	%fd111, 0d0000000000000000;
	@%p3 bra 	$L__BB0_5;
	and.b32  	%r30, %r4, -16;
	neg.s32 	%r60, %r30;
	add.s64 	%rd4, %rd3, 64;
	add.s64 	%rd5, %rd2, 32;
	mov.f64 	%fd111, 0d0000000000000000;
$L__BB0_4:
	.pragma "nounroll";
	mul.wide.s32 	%rd14, %r62, 8;
	add.s64 	%rd15, %rd4, %rd14;
	mul.wide.s32 	%rd16, %r62, 4;
	add.s64 	%rd17, %rd5, %rd16;
	ld.global.f64 	%fd18, [%rd15+-64];
	ld.global.u32 	%r31, [%rd17+-32];
	mul.wide.s32 	%rd18, %r31, 8;
	add.s64 	%rd19, %rd1, %rd18;
	ld.global.f64 	%fd19, [%rd19];
	fma.rn.f64 	%fd20, %fd18, %fd19, %fd111;
	ld.global.f64 	%fd21, [%rd15+-56];
	ld.global.u32 	%r32, [%rd17+-28];
	mul.wide.s32 	%rd20, %r32, 8;
	add.s64 	%rd21, %rd1, %rd20;
	ld.global.f64 	%fd22, [%rd21];
	fma.rn.f64 	%fd23, %fd21, %fd22, %fd20;
	ld.global.f64 	%fd24, [%rd15+-48];
	ld.global.u32 	%r33, [%rd17+-24];
	mul.wide.s32 	%rd22, %r33, 8;
	add.s64 	%rd23, %rd1, %rd22;
	ld.global.f64 	%fd25, [%rd23];
	fma.rn.f64 	%fd26, %fd24, %fd25, %fd23;
	ld.global.f64 	%fd27, [%rd15+-40];
	ld.global.u32 	%r34, [%rd17+-20];
	mul.wide.s32 	%rd24, %r34, 8;
	add.s64 	%rd25, %rd1, %rd24;
	ld.global.f64 	%fd28, [%rd25];
	fma.rn.f64 	%fd29, %fd27, %fd28, %fd26;
	ld.global.f64 	%fd30, [%rd15+-32];
	ld.global.u32 	%r35, [%rd17+-16];
	mul.wide.s32 	%rd26, %r35, 8;
	add.s64 	%rd27, %rd1, %rd26;
	ld.global.f64 	%fd31, [%rd27];
	fma.rn.f64 	%fd32, %fd30, %fd31, %fd29;
	ld.global.f64 	%fd33, [%rd15+-24];
	ld.global.u32 	%r36, [%rd17+-12];
	mul.wide.s32 	%rd28, %r36, 8;
	add.s64 	%rd29, %rd1, %rd28;
	ld.global.f64 	%fd34, [%rd29];
	fma.rn.f64 	%fd35, %fd33, %fd34, %fd32;
	ld.global.f64 	%fd36, [%rd15+-16];
	ld.global.u32 	%r37, [%rd17+-8];
	mul.wide.s32 	%rd30, %r37, 8;
	add.s64 	%rd31, %rd1, %rd30;
	ld.global.f64 	%fd37, [%rd31];
	fma.rn.f64 	%fd38, %fd36, %fd37, %fd35;
	ld.global.f64 	%fd39, [%rd15+-8];
	ld.global.u32 	%r38, [%rd17+-4];
	mul.wide.s32 	%rd32, %r38, 8;
	add.s64 	%rd33, %rd1, %rd32;
	ld.global.f64 	%fd40, [%rd33];
	fma.rn.f64 	%fd41, %fd39, %fd40, %fd38;
	ld.global.f64 	%fd42, [%rd15];
	ld.global.u32 	%r39, [%rd17];
	mul.wide.s32 	%rd34, %r39, 8;
	add.s64 	%rd35, %rd1, %rd34;
	ld.global.f64 	%fd43, [%rd35];
	fma.rn.f64 	%fd44, %fd42, %fd43, %fd41;
	ld.global.f64 	%fd45, [%rd15+8];
	ld.global.u32 	%r40, [%rd17+4];
	mul.wide.s32 	%rd36, %r40, 8;
	add.s64 	%rd37, %rd1, %rd36;
	ld.global.f64 	%fd46, [%rd37];
	fma.rn.f64 	%fd47, %fd45, %fd46, %fd44;
	ld.global.f64 	%fd48, [%rd15+16];
	ld.global.u32 	%r41, [%rd17+8];
	mul.wide.s32 	%rd38, %r41, 8;
	add.s64 	%rd39, %rd1, %rd38;
	ld.global.f64 	%fd49, [%rd39];
	fma.rn.f64 	%fd50, %fd48, %fd49, %fd47;
	ld.global.f64 	%fd51, [%rd15+24];
	ld.global.u32 	%r42, [%rd17+12];
	mul.wide.s32 	%rd40, %r42, 8;
	add.s64 	%rd41, %rd1, %rd40;
	ld.global.f64 	%fd52, [%rd41];
	fma.rn.f64 	%fd53, %fd51, %fd52, %fd50;
	ld.global.f64 	%fd54, [%rd15+32];
	ld.global.u32 	%r43, [%rd17+16];
	mul.wide.s32 	%rd42, %r43, 8;
	add.s64 	%rd43, %rd1, %rd42;
	ld.global.f64 	%fd55, [%rd43];
	fma.rn.f64 	%fd56, %fd54, %fd55, %fd53;
	ld.global.f64 	%fd57, [%rd15+40];
	ld.global.u32 	%r44, [%rd17+20];
	mul.wide.s32 	%rd44, %r44, 8;
	add.s64 	%rd45, %rd1, %rd44;
	ld.global.f64 	%fd58, [%rd45];
	fma.rn.f64 	%fd59, %fd57, %fd58, %fd56;
	ld.global.f64 	%fd60, [%rd15+48];
	ld.global.u32 	%r45, [%rd17+24];
	mul.wide.s32 	%rd46, %r45, 8;
	add.s64 	%rd47, %rd1, %rd46;
	ld.global.f64 	%fd61, [%rd47];
	fma.rn.f64 	%fd62, %fd60, %fd61, %fd59;
	ld.global.f64 	%fd63, [%rd15+56];
	ld.global.u32 	%r46, [%rd17+28];
	mul.wide.s32 	%rd48, %r46, 8;
	add.s64 	%rd49, %rd1, %rd48;
	ld.global.f64 	%fd64, [%rd49];
	fma.rn.f64 	%fd111, %fd63, %fd64, %fd62;
	add.s32 	%r62, %r62, 16;
	add.s32 	%r60, %r60, 16;
	setp.ne.s32 	%p4, %r60, 0;
	@%p4 bra 	$L__BB0_4;
$L__BB0_5:
	setp.eq.s32 	%p5, %r5, 0;
	@%p5 bra 	$L__BB0_14;
	and.b32  	%r12, %r4, 7;
	setp.lt.u32 	%p6, %r5, 8;
	@%p6 bra 	$L__BB0_8;
	mul.wide.s32 	%rd50, %r62, 8;
	add.s64 	%rd51, %rd3, %rd50;
	ld.global.f64 	%fd66, [%rd51];
	mul.wide.s32 	%rd52, %r62, 4;
	add.s64 	%rd53, %rd2, %rd52;
	ld.global.u32 	%r47, [%rd53];
	mul.wide.s32 	%rd54, %r47, 8;
	add.s64 	%rd55, %rd1, %rd54;
	ld.global.f64 	%fd67, [%rd55];
	fma.rn.f64 	%fd68, %fd66, %fd67, %fd111;
	ld.global.f64 	%fd69, [%rd51+8];
	ld.global.u32 	%r48, [%rd53+4];
	mul.wide.s32 	%rd56, %r48, 8;
	add.s64 	%rd57, %rd1, %rd56;
	ld.global.f64 	%fd70, [%rd57];
	fma.rn.f64 	%fd71, %fd69, %fd70, %fd68;
	ld.global.f64 	%fd72, [%rd51+16];
	ld.global.u32 	%r49, [%rd53+8];
	mul.wide.s32 	%rd58, %r49, 8;
	add.s64 	%rd59, %rd1, %rd58;
	ld.global.f64 	%fd73, [%rd59];
	fma.rn.f64 	%fd74, %fd72, %fd73, %fd71;
	ld.global.f64 	%fd75, [%rd51+24];
	ld.global.u32 	%r50, [%rd53+12];
	mul.wide.s32 	%rd60, %r50, 8;
	add.s64 	%rd61, %rd1, %rd60;
	ld.global.f64 	%fd76, [%rd61];
	fma.rn.f64 	%fd77, %fd75, %fd76, %fd74;
	ld.global.f64 	%fd78, [%rd51+32];
	ld.global.u32 	%r51, [%rd53+16];
	mul.wide.s32 	%rd62, %r51, 8;
	add.s64 	%rd63, %rd1, %rd62;
	ld.global.f64 	%fd79, [%rd63];
	fma.rn.f64 	%fd80, %fd78, %fd79, %fd77;
	ld.global.f64 	%fd81, [%rd51+40];
	ld.global.u32 	%r52, [%rd53+20];
	mul.wide.s32 	%rd64, %r52, 8;
	add.s64 	%rd65, %rd1, %rd64;
	ld.global.f64 	%fd82, [%rd65];
	fma.rn.f64 	%fd83, %fd81, %fd82, %fd80;
	ld.global.f64 	%fd84, [%rd51+48];
	ld.global.u32 	%r53, [%rd53+24];
	mul.wide.s32 	%rd66, %r53, 8;
	add.s64 	%rd67, %rd1, %rd66;
	ld.global.f64 	%fd85, [%rd67];
	fma.rn.f64 	%fd86, %fd84, %fd85, %fd83;
	ld.global.f64 	%fd87, [%rd51+56];
	ld.global.u32 	%r54, [%rd53+28];
	mul.wide.s32 	%rd68, %r54, 8;
	add.s64 	%rd69, %rd1, %rd68;
	ld.global.f64 	%fd88, [%rd69];
	fma.rn.f64 	%fd111, %fd87, %fd88, %fd86;
	add.s32 	%r62, %r62, 8;
$L__BB0_8:
	setp.eq.s32 	%p7, %r12, 0;
	@%p7 bra 	$L__BB0_14;
	and.b32  	%r15, %r4, 3;
	setp.lt.u32 	%p8, %r12, 4;
	@%p8 bra 	$L__BB0_11;
	mul.wide.s32 	%rd70, %r62, 8;
	add.s64 	%rd71, %rd3, %rd70;
	ld.global.f64 	%fd90, [%rd71];
	mul.wide.s32 	%rd72, %r62, 4;
	add.s64 	%rd73, %rd2, %rd72;
	ld.global.u32 	%r55, [%rd73];
	mul.wide.s32 	%rd74, %r55, 8;
	add.s64 	%rd75, %rd1, %rd74;
	ld.global.f64 	%fd91, [%rd75];
	fma.rn.f64 	%fd92, %fd90, %fd91, %fd111;
	ld.global.f64 	%fd93, [%rd71+8];
	ld.global.u32 	%r56, [%rd73+4];
	mul.wide.s32 	%rd76, %r56, 8;
	add.s64 	%rd77, %rd1, %rd76;
	ld.global.f64 	%fd94, [%rd77];
	fma.rn.f64 	%fd95, %fd93, %fd94, %fd92;
	ld.global.f64 	%fd96, [%rd71+16];
	ld.global.u32 	%r57, [%rd73+8];
	mul.wide.s32 	%rd78, %r57, 8;
	add.s64 	%rd79, %rd1, %rd78;
	ld.global.f64 	%fd97, [%rd79];
	fma.rn.f64 	%fd98, %fd96, %fd97, %fd95;
	ld.global.f64 	%fd99, [%rd71+24];
	ld.global.u32 	%r58, [%rd73+12];
	mul.wide.s32 	%rd80, %r58, 8;
	add.s64 	%rd81, %rd1, %rd80;
	ld.global.f64 	%fd100, [%rd81];
	fma.rn.f64 	%fd111, %fd99, %fd100, %fd98;
	add.s32 	%r62, %r62, 4;
$L__BB0_11:
	setp.eq.s32 	%p9, %r15, 0;
	@%p9 bra 	$L__BB0_14;
	neg.s32 	%r65, %r15;
$L__BB0_13:
	.pragma "nounroll";
	mul.wide.s32 	%rd82, %r62, 4;
	add.s64 	%rd83, %rd2, %rd82;
	mul.wide.s32 	%rd84, %r62, 8;
	add.s64 	%rd85, %rd3, %rd84;
	ld.global.f64 	%fd101, [%rd85];
	ld.global.u32 	%r59, [%rd83];
	mul.wide.s32 	%rd86, %r59, 8;
	add.s64 	%rd87, %rd1, %rd86;
	ld.global.f64 	%fd102, [%rd87];
	fma.rn.f64 	%fd111, %fd101, %fd102, %fd111;
	add.s32 	%r62, %r62, 1;
	add.s32 	%r65, %r65, 1;
	setp.ne.s32 	%p10, %r65, 0;
	@%p10 bra 	$L__BB0_13;
$L__BB0_14:
	cvta.to.global.u64 	%rd88, %rd7;
	mul.wide.s32 	%rd89, %r1, 8;
	add.s64 	%rd90, %rd88, %rd89;
	st.global.f64 	[%rd90], %fd111;
$L__BB0_15:
	ret;

}
	// .globl	_Z36matrix_vector_product_ellpack_kernelPdPiS0_iiiS_S_
.visible .entry _Z36matrix_vector_product_ellpack_kernelPdPiS0_iiiS_S_(
	.param .u64 .ptr .align 1 _Z36matrix_vector_product_ellpack_kernelPdPiS0_iiiS_S__param_0,
	.param .u64 .ptr .align 1 _Z36matrix_vector_product_ellpack_kernelPdPiS0_iiiS_S__param_1,
	.param .u64 .ptr .align 1 _Z36matrix_vector_product_ellpack_kernelPdPiS0_iiiS_S__param_2,
	.param .u32 _Z36matrix_vector_product_ellpack_kernelPdPiS0_iiiS_S__param_3,
	.param .u32 _Z36matrix_vector_product_ellpack_kernelPdPiS0_iiiS_S__param_4,
	.param .u32 _Z36matrix_vector_product_ellpack_kernelPdPiS0_iiiS_S__param_5,
	.param .u64 .ptr .align 1 _Z36matrix_vector_product_ellpack_kernelPdPiS0_iiiS_S__param_6,
	.param .u64 .ptr .align 1 _Z36matrix_vector_product_ellpack_kernelPdPiS0_iiiS_S__param_7
)
{
	.reg .pred 	%p<11>;
	.reg .b32 	%r<67>;
	.reg .b64 	%rd<87>;
	.reg .b64 	%fd<112>;

	ld.param.u64 	%rd7, [_Z36matrix_vector_product_ellpack_kernelPdPiS0_iiiS_S__param_0];
	ld.param.u64 	%rd8, [_Z36matrix_vector_product_ellpack_kernelPdPiS0_iiiS_S__param_1];
	ld.param.u32 	%r24, [_Z36matrix_vector_product_ellpack_kernelPdPiS0_iiiS_S__param_3];
	ld.param.u32 	%r23, [_Z36matrix_vector_product_ellpack_kernelPdPiS0_iiiS_S__param_5];
	ld.param.u64 	%rd9, [_Z36matrix_vector_product_ellpack_kernelPdPiS0_iiiS_S__param_6];
	ld.param.u64 	%rd6, [_Z36matrix_vector_product_ellpack_kernelPdPiS0_iiiS_S__param_7];
	cvta.to.global.u64 	%rd1, %rd9;
	cvta.to.global.u64 	%rd2, %rd8;
	cvta.to.global.u64 	%rd3, %rd7;
	mov.u32 	%r25, %ntid.x;
	mov.u32 	%r26, %ctaid.x;
	mov.u32 	%r27, %tid.x;
	mad.lo.s32 	%r1, %r25, %r26, %r27;
	setp.ge.s32 	%p1, %r1, %r24;
	@%p1 bra 	$L__BB1_15;
	setp.lt.s32 	%p2, %r23, 1;
	mov.f64 	%fd111, 0d0000000000000000;
	@%p2 bra 	$L__BB1_14;
	mul.lo.s32 	%r2, %r23, %r1;
	and.b32  	%r3, %r23, 15;
	setp.lt.u32 	%p3, %r23, 16;
	mov.b32 	%r63, 0;
	mov.f64 	%fd111, 0d0000000000000000;
	@%p3 bra 	$L__BB1_5;
	and.b32  	%r63, %r23, 2147483632;
	neg.s32 	%r61, %r63;
	add.s64 	%rd4, %rd3, 64;
	add.s64 	%rd5, %rd2, 32;
	mov.f64 	%fd111, 0d0000000000000000;
	mov.u32 	%r60, %r2;
$L__BB1_4:
	.pragma "nounroll";
	mul.wide.s32 	%rd10, %r60, 8;
	add.s64 	%rd11, %rd4, %rd10;
	mul.wide.s32 	%rd12, %r60, 4;
	add.s64 	%rd13, %rd5, %rd12;
	ld.global.f64 	%fd18, [%rd11+-64];
	ld.global.u32 	%r29, [%rd13+-32];
	mul.wide.s32 	%rd14, %r29, 8;
	add.s64 	%rd15, %rd1, %rd14;
	ld.global.f64 	%fd19, [%rd15];
	fma.rn.f64 	%fd20, %fd18, %fd19, %fd111;
	ld.global.f64 	%fd21, [%rd11+-56];
	ld.global.u32 	%r30, [%rd13+-28];
	mul.wide.s32 	%rd16, %r30, 8;
	add.s64 	%rd17, %rd1, %rd16;
	ld.global.f64 	%fd22, [%rd17];
	fma.rn.f64 	%fd23, %fd21, %fd22, %fd20;
	ld.global.f64 	%fd24, [%rd11+-48];
	ld.global.u32 	%r31, [%rd13+-24];
	mul.wide.s32 	%rd18, %r31, 8;
	add.s64 	%rd19, %rd1, %rd18;
	ld.global.f64 	%fd25, [%rd19];
	fma.rn.f64 	%fd26, %fd24, %fd25, %fd23;
	ld.global.f64 	%fd27, [%rd11+-40];
	ld.global.u32 	%r32, [%rd13+-20];
	mul.wide.s32 	%rd20, %r32, 8;
	add.s64 	%rd21, %rd1, %rd20;
	ld.global.f64 	%fd28, [%rd21];
	fma.rn.f64 	%fd29, %fd27, %fd28, %fd26;
	ld.global.f64 	%fd30, [%rd11+-32];
	ld.global.u32 	%r33, [%rd13+-16];
	mul.wide.s32 	%rd22, %r33, 8;
	add.s64 	%rd23, %rd1, %rd22;
	ld.global.f64 	%fd31, [%rd23];
	fma.rn.f64 	%fd32, %fd30, %fd31, %fd29;
	ld.global.f64 	%fd33, [%rd11+-24];
	ld.global.u32 	%r34, [%rd13+-12];
	mul.wide.s32 	%rd24, %r34, 8;
	add.s64 	%rd25, %rd1, %rd24;
	ld.global.f64 	%fd34, [%rd25];
	fma.rn.f64 	%fd35, %fd33, %fd34, %fd32;
	ld.global.f64 	%fd36, [%rd11+-16];
	ld.global.u32 	%r35, [%rd13+-8];
	mul.wide.s32 	%rd26, %r35, 8;
	add.s64 	%rd27, %rd1, %rd26;
	ld.global.f64 	%fd37, [%rd27];
	fma.rn.f64 	%fd38, %fd36, %fd37, %fd35;
	ld.global.f64 	%fd39, [%rd11+-8];
	ld.global.u32 	%r36, [%rd13+-4];
	mul.wide.s32 	%rd28, %r36, 8;
	add.s64 	%rd29, %rd1, %rd28;
	ld.global.f64 	%fd40, [%rd29];
	fma.rn.f64 	%fd41, %fd39, %fd40, %fd38;
	ld.global.f64 	%fd42, [%rd11];
	ld.global.u32 	%r37, [%rd13];
	mul.wide.s32 	%rd30, %r37, 8;
	add.s64 	%rd31, %rd1, %rd30;
	ld.global.f64 	%fd43, [%rd31];
	fma.rn.f64 	%fd44, %fd42, %fd43, %fd41;
	ld.global.f64 	%fd45, [%rd11+8];
	ld.global.u32 	%r38, [%rd13+4];
	mul.wide.s32 	%rd32, %r38, 8;
	add.s64 	%rd33, %rd1, %rd32;
	ld.global.f64 	%fd46, [%rd33];
	fma.rn.f64 	%fd47, %fd45, %fd46, %fd44;
	ld.global.f64 	%fd48, [%rd11+16];
	ld.global.u32 	%r39, [%rd13+8];
	mul.wide.s32 	%rd34, %r39, 8;
	add.s64 	%rd35, %rd1, %rd34;
	ld.global.f64 	%fd49, [%rd35];
	fma.rn.f64 	%fd50, %fd48, %fd49, %fd47;
	ld.global.f64 	%fd51, [%rd11+24];
	ld.global.u32 	%r40, [%rd13+12];
	mul.wide.s32 	%rd36, %r40, 8;
	add.s64 	%rd37, %rd1, %rd36;
	ld.global.f64 	%fd52, [%rd37];
	fma.rn.f64 	%fd53, %fd51, %fd52, %fd50;
	ld.global.f64 	%fd54, [%rd11+32];
	ld.global.u32 	%r41, [%rd13+16];
	mul.wide.s32 	%rd38, %r41, 8;
	add.s64 	%rd39, %rd1, %rd38;
	ld.global.f64 	%fd55, [%rd39];
	fma.rn.f64 	%fd56, %fd54, %fd55, %fd53;
	ld.global.f64 	%fd57, [%rd11+40];
	ld.global.u32 	%r42, [%rd13+20];
	mul.wide.s32 	%rd40, %r42, 8;
	add.s64 	%rd41, %rd1, %rd40;
	ld.global.f64 	%fd58, [%rd41];
	fma.rn.f64 	%fd59, %fd57, %fd58, %fd56;
	ld.global.f64 	%fd60, [%rd11+48];
	ld.global.u32 	%r43, [%rd13+24];
	mul.wide.s32 	%rd42, %r43, 8;
	add.s64 	%rd43, %rd1, %rd42;
	ld.global.f64 	%fd61, [%rd43];
	fma.rn.f64 	%fd62, %fd60, %fd61, %fd59;
	ld.global.f64 	%fd63, [%rd11+56];
	ld.global.u32 	%r44, [%rd13+28];
	mul.wide.s32 	%rd44, %r44, 8;
	add.s64 	%rd45, %rd1, %rd44;
	ld.global.f64 	%fd64, [%rd45];
	fma.rn.f64 	%fd111, %fd63, %fd64, %fd62;
	add.s32 	%r61, %r61, 16;
	add.s32 	%r60, %r60, 16;
	setp.ne.s32 	%p4, %r61, 0;
	@%p4 bra 	$L__BB1_4;
$L__BB1_5:
	setp.eq.s32 	%p5, %r3, 0;
	@%p5 bra 	$L__BB1_14;
	and.b32  	%r11, %r23, 7;
	setp.lt.u32 	%p6, %r3, 8;
	@%p6 bra 	$L__BB1_8;
	add.s32 	%r45, %r63, %r2;
	mul.wide.s32 	%rd46, %r45, 8;
	add.s64 	%rd47, %rd3, %rd46;
	ld.global.f64 	%fd66, [%rd47];
	mul.wide.s32 	%rd48, %r45, 4;
	add.s64 	%rd49, %rd2, %rd48;
	ld.global.u32 	%r46, [%rd49];
	mul.wide.s32 	%rd50, %r46, 8;
	add.s64 	%rd51, %rd1, %rd50;
	ld.global.f64 	%fd67, [%rd51];
	fma.rn.f64 	%fd68, %fd66, %fd67, %fd111;
	ld.global.f64 	%fd69, [%rd47+8];
	ld.global.u32 	%r47, [%rd49+4];
	mul.wide.s32 	%rd52, %r47, 8;
	add.s64 	%rd53, %rd1, %rd52;
	ld.global.f64 	%fd70, [%rd53];
	fma.rn.f64 	%fd71, %fd69, %fd70, %fd68;
	ld.global.f64 	%fd72, [%rd47+16];
	ld.global.u32 	%r48, [%rd49+8];
	mul.wide.s32 	%rd54, %r48, 8;
	add.s64 	%rd55, %rd1, %rd54;
	ld.global.f64 	%fd73, [%rd55];
	fma.rn.f64 	%fd74, %fd72, %fd73, %fd71;
	ld.global.f64 	%fd75, [%rd47+24];
	ld.global.u32 	%r49, [%rd49+12];
	mul.wide.s32 	%rd56, %r49, 8;
	add.s64 	%rd57, %rd1, %rd56;
	ld.global.f64 	%fd76, [%rd57];
	fma.rn.f64 	%fd77, %fd75, %fd76, %fd74;
	ld.global.f64 	%fd78, [%rd47+32];
	ld.global.u32 	%r50, [%rd49+16];
	mul.wide.s32 	%rd58, %r50, 8;
	add.s64 	%rd59, %rd1, %rd58;
	ld.global.f64 	%fd79, [%rd59];
	fma.rn.f64 	%fd80, %fd78, %fd79, %fd77;
	ld.global.f64 	%fd81, [%rd47+40];
	ld.global.u32 	%r51, [%rd49+20];
	mul.wide.s32 	%rd60, %r51, 8;
	add.s64 	%rd61, %rd1, %rd60;
	ld.global.f64 	%fd82, [%rd61];
	fma.rn.f64 	%fd83, %fd81, %fd82, %fd80;
	ld.global.f64 	%fd84, [%rd47+48];
	ld.global.u32 	%r52, [%rd49+24];
	mul.wide.s32 	%rd62, %r52, 8;
	add.s64 	%rd63, %rd1, %rd62;
	ld.global.f64 	%fd85, [%rd63];
	fma.rn.f64 	%fd86, %fd84, %fd85, %fd83;
	ld.global.f64 	%fd87, [%rd47+56];
	ld.global.u32 	%r53, [%rd49+28];
	mul.wide.s32 	%rd64, %r53, 8;
	add.s64 	%rd65, %rd1, %rd64;
	ld.global.f64 	%fd88, [%rd65];
	fma.rn.f64 	%fd111, %fd87, %fd88, %fd86;
	add.s32 	%r63, %r63, 8;
$L__BB1_8:
	setp.eq.s32 	%p7, %r11, 0;
	@%p7 bra 	$L__BB1_14;
	and.b32  	%r14, %r23, 3;
	setp.lt.u32 	%p8, %r11, 4;
	@%p8 bra 	$L__BB1_11;
	add.s32 	%r54, %r63, %r2;
	mul.wide.s32 	%rd66, %r54, 8;
	add.s64 	%rd67, %rd3, %rd66;
	ld.global.f64 	%fd90, [%rd67];
	mul.wide.s32 	%rd68, %r54, 4;
	add.s64 	%rd69, %rd2, %rd68;
	ld.global.u32 	%r55, [%rd69];
	mul.wide.s32 	%rd70, %r55, 8;
	add.s64 	%rd71, %rd1, %rd70;
	ld.global.f64 	%fd91, [%rd71];
	fma.rn.f64 	%fd92, %fd90, %fd91, %fd111;
	ld.global.f64 	%fd93, [%rd67+8];
	ld.global.u32 	%r56, [%rd69+4];
	mul.wide.s32 	%rd72, %r56, 8;
	add.s64 	%rd73, %rd1, %rd72;
	ld.global.f64 	%fd94, [%rd73];
	fma.rn.f64 	%fd95, %fd93, %fd94, %fd92;
	ld.global.f64 	%fd96, [%rd67+16];
	ld.global.u32 	%r57, [%rd69+8];
	mul.wide.s32 	%rd74, %r57, 8;
	add.s64 	%rd75, %rd1, %rd74;
	ld.global.f64 	%fd97, [%rd75];
	fma.rn.f64 	%fd98, %fd96, %fd97, %fd95;
	ld.global.f64 	%fd99, [%rd67+24];
	ld.global.u32 	%r58, [%rd69+12];
	mul.wide.s32 	%rd76, %r58, 8;
	add.s64 	%rd77, %rd1, %rd76;
	ld.global.f64 	%fd100, [%rd77];
	fma.rn.f64 	%fd111, %fd99, %fd100, %fd98;
	add.s32 	%r63, %r63, 4;
$L__BB1_11:
	setp.eq.s32 	%p9, %r14, 0;
	@%p9 bra 	$L__BB1_14;
	add.s32 	%r66, %r63, %r2;
	neg.s32 	%r65, %r14;
$L__BB1_13:
	.pragma "nounroll";
	mul.wide.s32 	%rd78, %r66, 4;
	add.s64 	%rd79, %rd2, %rd78;
	mul.wide.s32 	%rd80, %r66, 8;
	add.s64 	%rd81, %rd3, %rd80;
	ld.global.f64 	%fd101, [%rd81];
	ld.global.u32 	%r59, [%rd79];
	mul.wide.s32 	%rd82, %r59, 8;
	add.s64 	%rd83, %rd1, %rd82;
	ld.global.f64 	%fd102, [%rd83];
	fma.rn.f64 	%fd111, %fd101, %fd102, %fd111;
	add.s32 	%r66, %r66, 1;
	add.s32 	%r65, %r65, 1;
	setp.ne.s32 	%p10, %r65, 0;
	@%p10 bra 	$L__BB1_13;
$L__BB1_14:
	cvta.to.global.u64 	%rd84, %rd6;
	mul.wide.s32 	%rd85, %r1, 8;
	add.s64 	%rd86, %rd84, %rd85;
	st.global.f64 	[%rd86], %fd111;
$L__BB1_15:
	ret;

}


// ===== COMPILED SASS (sm_100) =====

	.target	sm_100

	.elftype	@"ET_EXEC"


//--------------------- .note.nv.tkinfo           --------------------------
	.section	.note.nv.tkinfo,"",@"SHT_NOTE"
	.sectionflags	@"SHF_NOTE_NV_TKINFO"
	.tkinfo
        /*0018*/ 	.word	0x00000002
        /*0030*/ 	.string	""
        /*0030*/ 	.string	"ptxas"
        /*0030*/ 	.string	"Cuda compilation tools, release 13.0, V13.0.88"
        /*0030*/ 	.string	"Build cuda_13.0.r13.0/compiler.36424714_0"
        /*0030*/ 	.string	"-arch sm_100 -m 64 "



//--------------------- .note.nv.cuinfo           --------------------------
	.section	.note.nv.cuinfo,"",@"SHT_NOTE"
	.sectionflags	@"SHF_NOTE_NV_CUINFO"
        /*0018*/ 	.short	0x0002
        /*001a*/ 	.short	0x0064
        /*001c*/ 	.short	0x0082
	.zero		2


//--------------------- .nv.info                  --------------------------
	.section	.nv.info,"",@"SHT_CUDA_INFO"
	.align	4


	//----- nvinfo : EIATTR_REGCOUNT
	.align		4
        /*0000*/ 	.byte	0x04, 0x2f
        /*0002*/ 	.short	(.L_1 - .L_0)
	.align		4
.L_0:
        /*0004*/ 	.word	index@(_Z32matrix_vector_product_CSR_kernelPdPiS0_S_S_ii)
        /*0008*/ 	.word	0x00000020


	//----- nvinfo : EIATTR_FRAME_SIZE
	.align		4
.L_1:
        /*000c*/ 	.byte	0x04, 0x11
        /*000e*/ 	.short	(.L_3 - .L_2)
	.align		4
.L_2:
        /*0010*/ 	.word	index@(_Z32matrix_vector_product_CSR_kernelPdPiS0_S_S_ii)
        /*0014*/ 	.word	0x00000000


	//----- nvinfo : EIATTR_REGCOUNT
	.align		4
.L_3:
        /*0018*/ 	.byte	0x04, 0x2f
        /*001a*/ 	.short	(.L_5 - .L_4)
	.align		4
.L_4:
        /*001c*/ 	.word	index@(_Z36matrix_vector_product_ellpack_kernelPdPiS0_iiiS_S_)
        /*0020*/ 	.word	0x00000020


	//----- nvinfo : EIATTR_FRAME_SIZE
	.align		4
.L_5:
        /*0024*/ 	.byte	0x04, 0x11
        /*0026*/ 	.short	(.L_7 - .L_6)
	.align		4
.L_6:
        /*0028*/ 	.word	index@(_Z36matrix_vector_product_ellpack_kernelPdPiS0_iiiS_S_)
        /*002c*/ 	.word	0x00000000


	//----- nvinfo : EIATTR_MIN_STACK_SIZE
	.align		4
.L_7:
        /*0030*/ 	.byte	0x04, 0x12
        /*0032*/ 	.short	(.L_9 - .L_8)
	.align		4
.L_8:
        /*0034*/ 	.word	index@(_Z36matrix_vector_product_ellpack_kernelPdPiS0_iiiS_S_)
        /*0038*/ 	.word	0x00000000


	//----- nvinfo : EIATTR_MIN_STACK_SIZE
	.align		4
.L_9:
        /*003c*/ 	.byte	0x04, 0x12
        /*003e*/ 	.short	(.L_11 - .L_10)
	.align		4
.L_10:
        /*0040*/ 	.word	index@(_Z32matrix_vector_product_CSR_kernelPdPiS0_S_S_ii)
        /*0044*/ 	.word	0x00000000
.L_11:


//--------------------- .nv.compat                --------------------------
	.section	.nv.compat,"",@"SHT_CUDA_COMPAT_INFO"
	.align	4
        /*0000*/ 	.byte	0x02, 0x09, 0x00, 0x00, 0x02, 0x02, 0x01, 0x00, 0x02, 0x05, 0x05, 0x00, 0x03, 0x07, 0x01, 0x01
        /*0010*/ 	.byte	0x02, 0x03, 0x00, 0x00, 0x02, 0x06, 0x01, 0x00, 0x04, 0x0b, 0x08, 0x00, 0x01, 0x00, 0x00, 0x00
        /*0020*/ 	.byte	0x00, 0x00, 0x00, 0x00


//--------------------- .nv.info._Z36matrix_vector_product_ellpack_kernelPdPiS0_iiiS_S_ --------------------------
	.section	.nv.info._Z36matrix_vector_product_ellpack_kernelPdPiS0_iiiS_S_,"",@"SHT_CUDA_INFO"
	.sectionflags	@""
	.align	4


	//----- nvinfo : EIATTR_CUDA_API_VERSION
	.align		4
        /*0000*/ 	.byte	0x04, 0x37
        /*0002*/ 	.short	(.L_13 - .L_12)
.L_12:
        /*0004*/ 	.word	0x00000082


	//----- nvinfo : EIATTR_KPARAM_INFO
	.align		4
.L_13:
        /*0008*/ 	.byte	0x04, 0x17
        /*000a*/ 	.short	(.L_15 - .L_14)
.L_14:
        /*000c*/ 	.word	0x00000000
        /*0010*/ 	.short	0x0007
        /*0012*/ 	.short	0x0030
        /*0014*/ 	.byte	0x00, 0xf5, 0x21, 0x00


	//----- nvinfo : EIATTR_KPARAM_INFO
	.align		4
.L_15:
        /*0018*/ 	.byte	0x04, 0x17
        /*001a*/ 	.short	(.L_17 - .L_16)
.L_16:
        /*001c*/ 	.word	0x00000000
        /*0020*/ 	.short	0x0006
        /*0022*/ 	.short	0x0028
        /*0024*/ 	.byte	0x00, 0xf5, 0x21, 0x00


	//----- nvinfo : EIATTR_KPARAM_INFO
	.align		4
.L_17:
        /*0028*/ 	.byte	0x04, 0x17
        /*002a*/ 	.short	(.L_19 - .L_18)
.L_18:
        /*002c*/ 	.word	0x00000000
        /*0030*/ 	.short	0x0005
        /*0032*/ 	.short	0x0020
        /*0034*/ 	.byte	0x00, 0xf0, 0x11, 0x00


	//----- nvinfo : EIATTR_KPARAM_INFO
	.align		4
.L_19:
        /*0038*/ 	.byte	0x04, 0x17
        /*003a*/ 	.short	(.L_21 - .L_20)
.L_20:
        /*003c*/ 	.word	0x00000000
        /*0040*/ 	.short	0x0004
        /*0042*/ 	.short	0x001c
        /*0044*/ 	.byte	0x00, 0xf0, 0x11, 0x00


	//----- nvinfo : EIATTR_KPARAM_INFO
	.align		4
.L_21:
        /*0048*/ 	.byte	0x04, 0x17
        /*004a*/ 	.short	(.L_23 - .L_22)
.L_22:
        /*004c*/ 	.word	0x00000000
        /*0050*/ 	.short	0x0003
        /*0052*/ 	.short	0x0018
        /*0054*/ 	.byte	0x00, 0xf0, 0x11, 0x00


	//----- nvinfo : EIATTR_KPARAM_INFO
	.align		4
.L_23:
        /*0058*/ 	.byte	0x04, 0x17
        /*005a*/ 	.short	(.L_25 - .L_24)
.L_24:
        /*005c*/ 	.word	0x00000000
        /*0060*/ 	.short	0x0002
        /*0062*/ 	.short	0x0010
        /*0064*/ 	.byte	0x00, 0xf5, 0x21, 0x00


	//----- nvinfo : EIATTR_KPARAM_INFO
	.align		4
.L_25:
        /*0068*/ 	.byte	0x04, 0x17
        /*006a*/ 	.short	(.L_27 - .L_26)
.L_26:
        /*006c*/ 	.word	0x00000000
        /*0070*/ 	.short	0x0001
        /*0072*/ 	.short	0x0008
        /*0074*/ 	.byte	0x00, 0xf5, 0x21, 0x00


	//----- nvinfo : EIATTR_KPARAM_INFO
	.align		4
.L_27:
        /*0078*/ 	.byte	0x04, 0x17
        /*007a*/ 	.short	(.L_29 - .L_28)
.L_28:
        /*007c*/ 	.word	0x00000000
        /*0080*/ 	.short	0x0000
        /*0082*/ 	.short	0x0000
        /*0084*/ 	.byte	0x00, 0xf5, 0x21, 0x00


	//----- nvinfo : EIATTR_SPARSE_MMA_MASK
	.align		4
.L_29:
        /*0088*/ 	.byte	0x03, 0x50
        /*008a*/ 	.short	0x0000


	//----- nvinfo : EIATTR_MAXREG_COUNT
	.align		4
        /*008c*/ 	.byte	0x03, 0x1b
        /*008e*/ 	.short	0x00ff


	//----- nvinfo : EIATTR_MERCURY_ISA_VERSION
	.align		4
        /*0090*/ 	.byte	0x03, 0x5f
        /*0092*/ 	.short	0x0101


	//----- nvinfo : EIATTR_VRC_CTA_INIT_COUNT
	.align		4
        /*0094*/ 	.byte	0x02, 0x4a
	.zero		1
	.zero		1


	//----- nvinfo : EIATTR_EXIT_INSTR_OFFSETS
	.align		4
        /*0098*/ 	.byte	0x04, 0x1c
        /*009a*/ 	.short	(.L_31 - .L_30)


	//   ....[0]....
.L_30:
        /*009c*/ 	.word	0x00000070


	//   ....[1]....
        /*00a0*/ 	.word	0x00000e00


	//----- nvinfo : EIATTR_CBANK_PARAM_SIZE
	.align		4
.L_31:
        /*00a4*/ 	.byte	0x03, 0x19
        /*00a6*/ 	.short	0x0038


	//----- nvinfo : EIATTR_PARAM_CBANK
	.align		4
        /*00a8*/ 	.byte	0x04, 0x0a
        /*00aa*/ 	.short	(.L_33 - .L_32)
	.align		4
.L_32:
        /*00ac*/ 	.word	index@(.nv.constant0._Z36matrix_vector_product_ellpack_kernelPdPiS0_iiiS_S_)
        /*00b0*/ 	.short	0x0380
        /*00b2*/ 	.short	0x0038


	//----- nvinfo : EIATTR_SW_WAR
	.align		4
.L_33:
        /*00b4*/ 	.byte	0x04, 0x36
        /*00b6*/ 	.short	(.L_35 - .L_34)
.L_34:
        /*00b8*/ 	.word	0x00000008
.L_35:


//--------------------- .nv.info._Z32matrix_vector_product_CSR_kernelPdPiS0_S_S_ii --------------------------
	.section	.nv.info._Z32matrix_vector_product_CSR_kernelPdPiS0_S_S_ii,"",@"SHT_CUDA_INFO"
	.sectionflags	@""
	.align	4


	//----- nvinfo : EIATTR_CUDA_API_VERSION
	.align		4
        /*0000*/ 	.byte	0x04, 0x37
        /*0002*/ 	.short	(.L_37 - .L_36)
.L_36:
        /*0004*/ 	.word	0x00000082


	//----- nvinfo : EIATTR_KPARAM_INFO
	.align		4
.L_37:
        /*0008*/ 	.byte	0x04, 0x17
        /*000a*/ 	.short	(.L_39 - .L_38)
.L_38:
        /*000c*/ 	.word	0x00000000
        /*0010*/ 	.short	0x0006
        /*0012*/ 	.short	0x002c
        /*0014*/ 	.byte	0x00, 0xf0, 0x11, 0x00


	//----- nvinfo : EIATTR_KPARAM_INFO
	.align		4
.L_39:
        /*0018*/ 	.byte	0x04, 0x17
        /*001a*/ 	.short	(.L_41 - .L_40)
.L_40:
        /*001c*/ 	.word	0x00000000
        /*0020*/ 	.short	0x0005
        /*0022*/ 	.short	0x0028
        /*0024*/ 	.byte	0x00, 0xf0, 0x11, 0x00


	//----- nvinfo : EIATTR_KPARAM_INFO
	.align		4
.L_41:
        /*0028*/ 	.byte	0x04, 0x17
        /*002a*/ 	.short	(.L_43 - .L_42)
.L_42:
        /*002c*/ 	.word	0x00000000
        /*0030*/ 	.short	0x0004
        /*0032*/ 	.short	0x0020
        /*0034*/ 	.byte	0x00, 0xf5, 0x21, 0x00


	//----- nvinfo : EIATTR_KPARAM_INFO
	.align		4
.L_43:
        /*0038*/ 	.byte	0x04, 0x17
        /*003a*/ 	.short	(.L_45 - .L_44)
.L_44:
        /*003c*/ 	.word	0x00000000
        /*0040*/ 	.short	0x0003
        /*0042*/ 	.short	0x0018
        /*0044*/ 	.byte	0x00, 0xf5, 0x21, 0x00


	//----- nvinfo : EIATTR_KPARAM_INFO
	.align		4
.L_45:
        /*0048*/ 	.byte	0x04, 0x17
        /*004a*/ 	.short	(.L_47 - .L_46)
.L_46:
        /*004c*/ 	.word	0x00000000
        /*0050*/ 	.short	0x0002
        /*0052*/ 	.short	0x0010
        /*0054*/ 	.byte	0x00, 0xf5, 0x21, 0x00


	//----- nvinfo : EIATTR_KPARAM_INFO
	.align		4
.L_47:
        /*0058*/ 	.byte	0x04, 0x17
        /*005a*/ 	.short	(.L_49 - .L_48)
.L_48:
        /*005c*/ 	.word	0x00000000
        /*0060*/ 	.short	0x0001
        /*0062*/ 	.short	0x0008
        /*0064*/ 	.byte	0x00, 0xf5, 0x21, 0x00


	//----- nvinfo : EIATTR_KPARAM_INFO
	.align		4
.L_49:
        /*0068*/ 	.byte	0x04, 0x17
        /*006a*/ 	.short	(.L_51 - .L_50)
.L_50:
        /*006c*/ 	.word	0x00000000
        /*0070*/ 	.short	0x0000
        /*0072*/ 	.short	0x0000
        /*0074*/ 	.byte	0x00, 0xf5, 0x21, 0x00


	//----- nvinfo : EIATTR_SPARSE_MMA_MASK
	.align		4
.L_51:
        /*0078*/ 	.byte	0x03, 0x50
        /*007a*/ 	.short	0x0000


	//----- nvinfo : EIATTR_MAXREG_COUNT
	.align		4
        /*007c*/ 	.byte	0x03, 0x1b
        /*007e*/ 	.short	0x00ff


	//----- nvinfo : EIATTR_MERCURY_ISA_VERSION
	.align		4
        /*0080*/ 	.byte	0x03, 0x5f
        /*0082*/ 	.short	0x0101


	//----- nvinfo : EIATTR_VRC_CTA_INIT_COUNT
	.align		4
        /*0084*/ 	.byte	0x02, 0x4a
	.zero		1
	.zero		1


	//----- nvinfo : EIATTR_EXIT_INSTR_OFFSETS
	.align		4
        /*0088*/ 	.byte	0x04, 0x1c
        /*008a*/ 	.short	(.L_53 - .L_52)


	//   ....[0]....
.L_52:
        /*008c*/ 	.word	0x00000070


	//   ....[1]....
        /*0090*/ 	.word	0x00000e60


	//----- nvinfo : EIATTR_CRS_STACK_SIZE
	.align		4
.L_53:
        /*0094*/ 	.byte	0x04, 0x1e
        /*0096*/ 	.short	(.L_55 - .L_54)
.L_54:
        /*0098*/ 	.word	0x00000000


	//----- nvinfo : EIATTR_CBANK_PARAM_SIZE
	.align		4
.L_55:
        /*009c*/ 	.byte	0x03, 0x19
        /*009e*/ 	.short	0x0030


	//----- nvinfo : EIATTR_PARAM_CBANK
	.align		4
        /*00a0*/ 	.byte	0x04, 0x0a
        /*00a2*/ 	.short	(.L_57 - .L_56)
	.align		4
.L_56:
        /*00a4*/ 	.word	index@(.nv.constant0._Z32matrix_vector_product_CSR_kernelPdPiS0_S_S_ii)
        /*00a8*/ 	.short	0x0380
        /*00aa*/ 	.short	0x0030


	//----- nvinfo : EIATTR_SW_WAR
	.align		4
.L_57:
        /*00ac*/ 	.byte	0x04, 0x36
        /*00ae*/ 	.short	(.L_59 - .L_58)
.L_58:
        /*00b0*/ 	.word	0x00000008
.L_59:


//--------------------- .nv.callgraph             --------------------------
	.section	.nv.callgraph,"",@"SHT_CUDA_CALLGRAPH"
	.align	4
	.sectionentsize	8
	.align		4
        /*0000*/ 	.word	0x00000000
	.align		4
        /*0004*/ 	.word	0xffffffff
	.align		4
        /*0008*/ 	.word	0x00000000
	.align		4
        /*000c*/ 	.word	0xfffffffe
	.align		4
        /*0010*/ 	.word	0x00000000
	.align		4
        /*0014*/ 	.word	0xfffffffd
	.align		4
        /*0018*/ 	.word	0x00000000
	.align		4
        /*001c*/ 	.word	0xfffffffc


//--------------------- .text._Z36matrix_vector_product_ellpack_kernelPdPiS0_iiiS_S_ --------------------------
	.section	.text._Z36matrix_vector_product_ellpack_kernelPdPiS0_iiiS_S_,"ax",@progbits
	.align	128
        .global         _Z36matrix_vector_product_ellpack_kernelPdPiS0_iiiS_S_
        .type           _Z36matrix_vector_product_ellpack_kernelPdPiS0_iiiS_S_,@function
        .size           _Z36matrix_vector_product_ellpack_kernelPdPiS0_iiiS_S_,(.L_x_18 - _Z36matrix_vector_product_ellpack_kernelPdPiS0_iiiS_S_)
        .other          _Z36matrix_vector_product_ellpack_kernelPdPiS0_iiiS_S_,@"STO_CUDA_ENTRY STV_DEFAULT"
_Z36matrix_vector_product_ellpack_kernelPdPiS0_iiiS_S_:
.text._Z36matrix_vector_product_ellpack_kernelPdPiS0_iiiS_S_:
[----:B------:R-:W-:Y:S01]  /*0000*/  LDC R1, c[0x0][0x37c] ;  /* 0x0000df00ff017b82 */ /* 0x000fe20000000800 */
[----:B------:R-:W0:Y:S01]  /*0010*/  S2R R0, SR_CTAID.X ;  /* 0x0000000000007919 */ /* 0x000e220000002500 */
[----:B------:R-:W0:Y:S01]  /*0020*/  LDCU UR4, c[0x0][0x360] ;  /* 0x00006c00ff0477ac */ /* 0x000e220008000800 */
[----:B------:R-:W0:Y:S01]  /*0030*/  S2R R3, SR_TID.X ;  /* 0x0000000000037919 */ /* 0x000e220000002100 */
[----:B------:R-:W1:Y:S01]  /*0040*/  LDCU UR5, c[0x0][0x398] ;  /* 0x00007300ff0577ac */ /* 0x000e620008000800 */
[----:B0-----:R-:W-:-:S05]  /*0050*/  IMAD R0, R0, UR4, R3 ;  /* 0x0000000400007c24 */ /* 0x001fca000f8e0203 */
[----:B-1----:R-:W-:-:S13]  /*0060*/  ISETP.GE.AND P0, PT, R0, UR5, PT ;  /* 0x0000000500007c0c */ /* 0x002fda000bf06270 */
[----:B------:R-:W-:Y:S05]  /*0070*/  @P0 EXIT ;  /* 0x000000000000094d */ /* 0x000fea0003800000 */
[----:B------:R-:W0:Y:S01]  /*0080*/  LDCU UR9, c[0x0][0x3a0] ;  /* 0x00007400ff0977ac */ /* 0x000e220008000800 */
[----:B------:R-:W-:Y:S01]  /*0090*/  CS2R R22, SRZ ;  /* 0x0000000000167805 */ /* 0x000fe2000001ff00 */
[----:B------:R-:W1:Y:S01]  /*00a0*/  LDCU.64 UR16, c[0x0][0x358] ;  /* 0x00006b00ff1077ac */ /* 0x000e620008000a00 */
[----:B0-----:R-:W-:-:S09]  /*00b0*/  UISETP.GE.AND UP0, UPT, UR9, 0x1, UPT ;  /* 0x000000010900788c */ /* 0x001fd2000bf06270 */
[----:B-1----:R-:W-:Y:S05]  /*00c0*/  BRA.U !UP0, `(.L_x_0) ;  /* 0x0000000d08407547 */ /* 0x002fea000b800000 */
[----:B------:R-:W-:Y:S02]  /*00d0*/  UISETP.GE.U32.AND UP1, UPT, UR9, 0x10, UPT ;  /* 0x000000100900788c */ /* 0x000fe4000bf26070 */
[----:B------:R-:W-:Y:S01]  /*00e0*/  IMAD R2, R0, UR9, RZ ;  /* 0x0000000900027c24 */ /* 0x000fe2000f8e02ff */
[----:B------:R-:W-:Y:S01]  /*00f0*/  ULOP3.LUT UR10, UR9, 0xf, URZ, 0xc0, !UPT ;  /* 0x0000000f090a7892 */ /* 0x000fe2000f8ec0ff */
[----:B------:R-:W-:Y:S01]  /*0100*/  CS2R R22, SRZ ;  /* 0x0000000000167805 */ /* 0x000fe2000001ff00 */
[----:B------:R-:W-:Y:S02]  /*0110*/  UMOV UR4, URZ ;  /* 0x000000ff00047c82 */ /* 0x000fe40008000000 */
[----:B------:R-:W-:Y:S02]  /*0120*/  UISETP.NE.AND UP0, UPT, UR10, URZ, UPT ;  /* 0x000000ff0a00728c */ /* 0x000fe4000bf05270 */
[----:B------:R-:W-:Y:S09]  /*0130*/  BRA.U !UP1, `(.L_x_1) ;  /* 0x0000000509907547 */ /* 0x000ff2000b800000 */
[----:B------:R-:W0:Y:S01]  /*0140*/  LDCU.128 UR12, c[0x0][0x380] ;  /* 0x00007000ff0c77ac */ /* 0x000e220008000c00 */
[----:B------:R-:W-:Y:S02]  /*0150*/  MOV R3, R2 ;  /* 0x0000000200037202 */ /* 0x000fe40000000f00 */
[----:B------:R-:W-:Y:S01]  /*0160*/  CS2R R22, SRZ ;  /* 0x0000000000167805 */ /* 0x000fe2000001ff00 */
[----:B------:R-:W-:-:S04]  /*0170*/  ULOP3.LUT UR4, UR9, 0x7ffffff0, URZ, 0xc0, !UPT ;  /* 0x7ffffff009047892 */ /* 0x000fc8000f8ec0ff */
[----:B------:R-:W-:Y:S02]  /*0180*/  UIADD3 UR11, UPT, UPT, -UR4, URZ, URZ ;  /* 0x000000ff040b7290 */ /* 0x000fe4000fffe1ff */
[----:B0-----:R-:W-:Y:S02]  /*0190*/  UIADD3 UR7, UP1, UPT, UR12, 0x40, URZ ;  /* 0x000000400c077890 */ /* 0x001fe4000ff3e0ff */
[----:B------:R-:W-:Y:S02]  /*01a0*/  UIADD3 UR5, UP2, UPT, UR14, 0x20, URZ ;  /* 0x000000200e057890 */ /* 0x000fe4000ff5e0ff */
[----:B------:R-:W-:Y:S02]  /*01b0*/  UIADD3.X UR8, UPT, UPT, URZ, UR13, URZ, UP1, !UPT ;  /* 0x0000000dff087290 */ /* 0x000fe40008ffe4ff */
[----:B------:R-:W-:-:S12]  /*01c0*/  UIADD3.X UR6, UPT, UPT, URZ, UR15, URZ, UP2, !UPT ;  /* 0x0000000fff067290 */ /* 0x000fd800097fe4ff */
.L_x_2:
[----:B------:R-:W-:Y:S01]  /*01d0*/  MOV R10, UR5 ;  /* 0x00000005000a7c02 */ /* 0x000fe20008000f00 */
[----:B------:R-:W0:Y:S01]  /*01e0*/  LDC.64 R8, c[0x0][0x3a8] ;  /* 0x0000ea00ff087b82 */ /* 0x000e220000000a00 */
[----:B------:R-:W-:-:S03]  /*01f0*/  MOV R11, UR6 ;  /* 0x00000006000b7c02 */ /* 0x000fc60008000f00 */
[----:B------:R-:W-:-:S05]  /*0200*/  IMAD.WIDE R10, R3, 0x4, R10 ;  /* 0x00000004030a7825 */ /* 0x000fca00078e020a */
[----:B------:R-:W0:Y:S04]  /*0210*/  LDG.E R21, desc[UR16][R10.64+-0x20] ;  /* 0xffffe0100a157981 */ /* 0x000e28000c1e1900 */
[----:B------:R-:W2:Y:S04]  /*0220*/  LDG.E R29, desc[UR16][R10.64+-0x1c] ;  /* 0xffffe4100a1d7981 */ /* 0x000ea8000c1e1900 */
[----:B------:R-:W3:Y:S01]  /*0230*/  LDG.E R13, desc[UR16][R10.64+-0x18] ;  /* 0xffffe8100a0d7981 */ /* 0x000ee2000c1e1900 */
[----:B------:R-:W-:Y:S02]  /*0240*/  MOV R6, UR7 ;  /* 0x0000000700067c02 */ /* 0x000fe40008000f00 */
[----:B------:R-:W-:Y:S01]  /*0250*/  MOV R7, UR8 ;  /* 0x0000000800077c02 */ /* 0x000fe20008000f00 */
[----:B------:R-:W4:Y:S02]  /*0260*/  LDG.E R27, desc[UR16][R10.64+-0x14] ;  /* 0xffffec100a1b7981 */ /* 0x000f24000c1e1900 */
[----:B------:R-:W-:-:S02]  /*0270*/  IMAD.WIDE R6, R3, 0x8, R6 ;  /* 0x0000000803067825 */ /* 0x000fc400078e0206 */
[----:B------:R-:W5:Y:S04]  /*0280*/  LDG.E R5, desc[UR16][R10.64+-0x10] ;  /* 0xfffff0100a057981 */ /* 0x000f68000c1e1900 */
[----:B------:R-:W4:Y:S04]  /*0290*/  LDG.E.64 R24, desc[UR16][R6.64+-0x40] ;  /* 0xffffc01006187981 */ /* 0x000f28000c1e1b00 */
[----:B------:R-:W5:Y:S04]  /*02a0*/  LDG.E.64 R16, desc[UR16][R6.64+-0x38] ;  /* 0xffffc81006107981 */ /* 0x000f68000c1e1b00 */
[----:B------:R-:W5:Y:S01]  /*02b0*/  LDG.E R4, desc[UR16][R10.64+-0xc] ;  /* 0xfffff4100a047981 */ /* 0x000f62000c1e1900 */
[----:B0-----:R-:W-:-:S06]  /*02c0*/  IMAD.WIDE R20, R21, 0x8, R8 ;  /* 0x0000000815147825 */ /* 0x001fcc00078e0208 */
[----:B------:R-:W4:Y:S01]  /*02d0*/  LDG.E.64 R20, desc[UR16][R20.64] ;  /* 0x0000001014147981 */ /* 0x000f22000c1e1b00 */
[----:B--2---:R-:W-:-:S05]  /*02e0*/  IMAD.WIDE R28, R29, 0x8, R8 ;  /* 0x000000081d1c7825 */ /* 0x004fca00078e0208 */
[----:B------:R-:W2:Y:S01]  /*02f0*/  LDG.E.64 R18, desc[UR16][R28.64] ;  /* 0x000000101c127981 */ /* 0x000ea2000c1e1b00 */
[----:B---3--:R-:W-:-:S03]  /*0300*/  IMAD.WIDE R14, R13, 0x8, R8 ;  /* 0x000000080d0e7825 */ /* 0x008fc600078e0208 */
[----:B------:R-:W3:Y:S04]  /*0310*/  LDG.E.64 R12, desc[UR16][R6.64+-0x30] ;  /* 0xffffd010060c7981 */ /* 0x000ee8000c1e1b00 */
[----:B------:R-:W3:Y:S04]  /*0320*/  LDG.E.64 R14, desc[UR16][R14.64] ;  /* 0x000000100e0e7981 */ /* 0x000ee8000c1e1b00 */
[----:B------:R-:W3:Y:S01]  /*0330*/  LDG.E R29, desc[UR16][R10.64] ;  /* 0x000000100a1d7981 */ /* 0x000ee2000c1e1900 */
[----:B----4-:R-:W-:Y:S01]  /*0340*/  DFMA R24, R24, R20, R22 ;  /* 0x000000141818722b */ /* 0x010fe20000000016 */
[----:B------:R-:W-:-:S02]  /*0350*/  IMAD.WIDE R20, R27, 0x8, R8 ;  /* 0x000000081b147825 */ /* 0x000fc400078e0208 */
[----:B------:R-:W4:Y:S02]  /*0360*/  LDG.E R27, desc[UR16][R10.64+-0x4] ;  /* 0xfffffc100a1b7981 */ /* 0x000f24000c1e1900 */
[----:B-----5:R-:W-:-:S03]  /*0370*/  IMAD.WIDE R22, R5, 0x8, R8 ;  /* 0x0000000805167825 */ /* 0x020fc600078e0208 */
[----:B--2---:R-:W-:Y:S01]  /*0380*/  DFMA R16, R16, R18, R24 ;  /* 0x000000121010722b */ /* 0x004fe20000000018 */
[----:B------:R-:W2:Y:S04]  /*0390*/  LDG.E.64 R20, desc[UR16][R20.64] ;  /* 0x0000001014147981 */ /* 0x000ea8000c1e1b00 */
[----:B------:R-:W2:Y:S04]  /*03a0*/  LDG.E.64 R18, desc[UR16][R6.64+-0x28] ;  /* 0xffffd81006127981 */ /* 0x000ea8000c1e1b00 */
[----:B------:R-:W5:Y:S04]  /*03b0*/  LDG.E R5, desc[UR16][R10.64+-0x8] ;  /* 0xfffff8100a057981 */ /* 0x000f68000c1e1900 */
[----:B------:R-:W4:Y:S04]  /*03c0*/  LDG.E.64 R22, desc[UR16][R22.64] ;  /* 0x0000001016167981 */ /* 0x000f28000c1e1b00 */
[----:B------:R-:W4:Y:S01]  /*03d0*/  LDG.E.64 R24, desc[UR16][R6.64+-0x20] ;  /* 0xffffe01006187981 */ /* 0x000f22000c1e1b00 */
[----:B---3--:R-:W-:Y:S01]  /*03e0*/  DFMA R12, R12, R14, R16 ;  /* 0x0000000e0c0c722b */ /* 0x008fe20000000010 */
[----:B------:R-:W-:-:S02]  /*03f0*/  IMAD.WIDE R14, R4, 0x8, R8 ;  /* 0x00000008040e7825 */ /* 0x000fc400078e0208 */
[----:B------:R-:W3:Y:S04]  /*0400*/  LDG.E.64 R16, desc[UR16][R6.64+-0x18] ;  /* 0xffffe81006107981 */ /* 0x000ee8000c1e1b00 */
[----:B------:R-:W3:Y:S01]  /*0410*/  LDG.E.64 R14, desc[UR16][R14.64] ;  /* 0x000000100e0e7981 */ /* 0x000ee2000c1e1b00 */
[----:B--2---:R-:W-:-:S03]  /*0420*/  DFMA R18, R18, R20, R12 ;  /* 0x000000141212722b */ /* 0x004fc6000000000c */
[----:B------:R-:W2:Y:S01]  /*0430*/  LDG.E.64 R20, desc[UR16][R6.64+-0x8] ;  /* 0xfffff81006147981 */ /* 0x000ea2000c1e1b00 */
[----:B-----5:R-:W-:-:S03]  /*0440*/  IMAD.WIDE R12, R5, 0x8, R8 ;  /* 0x00000008050c7825 */ /* 0x020fc600078e0208 */
[----:B------:R-:W5:Y:S04]  /*0450*/  LDG.E.64 R4, desc[UR16][R6.64+-0x10] ;  /* 0xfffff01006047981 */ /* 0x000f68000c1e1b00 */
[----:B------:R-:W5:Y:S01]  /*0460*/  LDG.E.64 R12, desc[UR16][R12.64] ;  /* 0x000000100c0c7981 */ /* 0x000f62000c1e1b00 */
[----:B----4-:R-:W-:Y:S01]  /*0470*/  DFMA R22, R24, R22, R18 ;  /* 0x000000161816722b */ /* 0x010fe20000000012 */
[--C-:B------:R-:W-:Y:S02]  /*0480*/  IMAD.WIDE R18, R27, 0x8, R8.reuse ;  /* 0x000000081b127825 */ /* 0x100fe400078e0208 */
[----:B------:R-:W4:Y:S04]  /*0490*/  LDG.E R25, desc[UR16][R10.64+0x4] ;  /* 0x000004100a197981 */ /* 0x000f28000c1e1900 */
[----:B------:R-:W2:Y:S04]  /*04a0*/  LDG.E R27, desc[UR16][R10.64+0x8] ;  /* 0x000008100a1b7981 */ /* 0x000ea8000c1e1900 */
[----:B------:R-:W2:Y:S01]  /*04b0*/  LDG.E.64 R18, desc[UR16][R18.64] ;  /* 0x0000001012127981 */ /* 0x000ea2000c1e1b00 */
[----:B---3--:R-:W-:Y:S01]  /*04c0*/  DFMA R14, R16, R14, R22 ;  /* 0x0000000e100e722b */ /* 0x008fe20000000016 */
[----:B------:R-:W-:-:S02]  /*04d0*/  IMAD.WIDE R16, R29, 0x8, R8 ;  /* 0x000000081d107825 */ /* 0x000fc400078e0208 */
[----:B------:R-:W3:Y:S04]  /*04e0*/  LDG.E.64 R22, desc[UR16][R6.64] ;  /* 0x0000001006167981 */ /* 0x000ee8000c1e1b00 */
[----:B------:R-:W3:Y:S04]  /*04f0*/  LDG.E R29, desc[UR16][R10.64+0xc] ;  /* 0x00000c100a1d7981 */ /* 0x000ee8000c1e1900 */
[----:B------:R-:W3:Y:S01]  /*0500*/  LDG.E.64 R16, desc[UR16][R16.64] ;  /* 0x0000001010107981 */ /* 0x000ee2000c1e1b00 */
[----:B-----5:R-:W-:-:S03]  /*0510*/  DFMA R4, R4, R12, R14 ;  /* 0x0000000c0404722b */ /* 0x020fc6000000000e */
[----:B------:R-:W5:Y:S01]  /*0520*/  LDG.E.64 R14, desc[UR16][R6.64+0x8] ;  /* 0x00000810060e7981 */ /* 0x000f62000c1e1b00 */
[----:B----4-:R-:W-:-:S03]  /*0530*/  IMAD.WIDE R12, R25, 0x8, R8 ;  /* 0x00000008190c7825 */ /* 0x010fc600078e0208 */
[----:B------:R-:W4:Y:S04]  /*0540*/  LDG.E R25, desc[UR16][R10.64+0x14] ;  /* 0x000014100a197981 */ /* 0x000f28000c1e1900 */
[----:B------:R-:W5:Y:S01]  /*0550*/  LDG.E.64 R12, desc[UR16][R12.64] ;  /* 0x000000100c0c7981 */ /* 0x000f62000c1e1b00 */
[----:B--2---:R-:W-:-:S03]  /*0560*/  DFMA R18, R20, R18, R4 ;  /* 0x000000121412722b */ /* 0x004fc60000000004 */
[----:B------:R-:W2:Y:S01]  /*0570*/  LDG.E R5, desc[UR16][R10.64+0x10] ;  /* 0x000010100a057981 */ /* 0x000ea2000c1e1900 */
[----:B------:R-:W-:-:S03]  /*0580*/  IMAD.WIDE R20, R27, 0x8, R8 ;  /* 0x000000081b147825 */ /* 0x000fc600078e0208 */
[----:B------:R-:W4:Y:S04]  /*0590*/  LDG.E R4, desc[UR16][R10.64+0x1c] ;  /* 0x00001c100a047981 */ /* 0x000f28000c1e1900 */
[----:B------:R-:W4:Y:S01]  /*05a0*/  LDG.E.64 R20, desc[UR16][R20.64] ;  /* 0x0000001014147981 */ /* 0x000f22000c1e1b00 */
[----:B---3--:R-:W-:-:S03]  /*05b0*/  DFMA R16, R22, R16, R18 ;  /* 0x000000101610722b */ /* 0x008fc60000000012 */
[----:B------:R-:W3:Y:S01]  /*05c0*/  LDG.E.64 R18, desc[UR16][R6.64+0x10] ;  /* 0x0000101006127981 */ /* 0x000ee2000c1e1b00 */
[----:B------:R-:W-:-:S03]  /*05d0*/  IMAD.WIDE R22, R29, 0x8, R8 ;  /* 0x000000081d167825 */ /* 0x000fc600078e0208 */
[----:B------:R-:W3:Y:S04]  /*05e0*/  LDG.E R29, desc[UR16][R10.64+0x18] ;  /* 0x000018100a1d7981 */ /* 0x000ee8000c1e1900 */
[----:B------:R-:W3:Y:S04]  /*05f0*/  LDG.E.64 R22, desc[UR16][R22.64] ;  /* 0x0000001016167981 */ /* 0x000ee8000c1e1b00 */
[----:B------:R-:W3:Y:S04]  /*0600*/  LDG.E.64 R26, desc[UR16][R6.64+0x18] ;  /* 0x00001810061a7981 */ /* 0x000ee8000c1e1b00 */
[----:B------:R-:W3:Y:S01]  /*0610*/  LDG.E.64 R10, desc[UR16][R6.64+0x30] ;  /* 0x00003010060a7981 */ /* 0x000ee2000c1e1b00 */
[----:B-----5:R-:W-:-:S03]  /*0620*/  DFMA R12, R14, R12, R16 ;  /* 0x0000000c0e0c722b */ /* 0x020fc60000000010 */
[----:B------:R-:W5:Y:S01]  /*0630*/  LDG.E.64 R16, desc[UR16][R6.64+0x20] ;  /* 0x0000201006107981 */ /* 0x000f62000c1e1b00 */
[----:B--2---:R-:W-:-:S04]  /*0640*/  IMAD.WIDE R14, R5, 0x8, R8 ;  /* 0x00000008050e7825 */ /* 0x004fc800078e0208 */
[----:B----4-:R-:W-:Y:S02]  /*0650*/  IMAD.WIDE R24, R25, 0x8, R8 ;  /* 0x0000000819187825 */ /* 0x010fe400078e0208 */
[----:B------:R-:W5:Y:S04]  /*0660*/  LDG.E.64 R14, desc[UR16][R14.64] ;  /* 0x000000100e0e7981 */ /* 0x000f68000c1e1b00 */
[----:B------:R-:W2:Y:S01]  /*0670*/  LDG.E.64 R24, desc[UR16][R24.64] ;  /* 0x0000001018187981 */ /* 0x000ea2000c1e1b00 */
[----:B---3--:R-:W-:-:S03]  /*0680*/  DFMA R12, R18, R20, R12 ;  /* 0x00000014120c722b */ /* 0x008fc6000000000c */
[----:B------:R-:W2:Y:S01]  /*0690*/  LDG.E.64 R18, desc[UR16][R6.64+0x28] ;  /* 0x0000281006127981 */ /* 0x000ea2000c1e1b00 */
[----:B------:R-:W-:-:S04]  /*06a0*/  IMAD.WIDE R20, R29, 0x8, R8 ;  /* 0x000000081d147825 */ /* 0x000fc800078e0208 */
[----:B------:R-:W-:Y:S02]  /*06b0*/  IMAD.WIDE R4, R4, 0x8, R8 ;  /* 0x0000000804047825 */ /* 0x000fe400078e0208 */
[----:B------:R-:W3:Y:S01]  /*06c0*/  LDG.E.64 R20, desc[UR16][R20.64] ;  /* 0x0000001014147981 */ /* 0x000ee2000c1e1b00 */
[----:B------:R-:W-:-:S03]  /*06d0*/  DFMA R12, R26, R22, R12 ;  /* 0x000000161a0c722b */ /* 0x000fc6000000000c */
[----:B------:R-:W4:Y:S04]  /*06e0*/  LDG.E.64 R22, desc[UR16][R6.64+0x38] ;  /* 0x0000381006167981 */ /* 0x000f28000c1e1b00 */
[----:B------:R-:W4:Y:S01]  /*06f0*/  LDG.E.64 R4, desc[UR16][R4.64] ;  /* 0x0000001004047981 */ /* 0x000f22000c1e1b00 */
[----:B------:R-:W-:-:S04]  /*0700*/  UIADD3 UR11, UPT, UPT, UR11, 0x10, URZ ;  /* 0x000000100b0b7890 */ /* 0x000fc8000fffe0ff */
[----:B------:R-:W-:Y:S01]  /*0710*/  UISETP.NE.AND UP1, UPT, UR11, URZ, UPT ;  /* 0x000000ff0b00728c */ /* 0x000fe2000bf25270 */
[----:B------:R-:W-:Y:S01]  /*0720*/  IADD3 R3, PT, PT, R3, 0x10, RZ ;  /* 0x0000001003037810 */ /* 0x000fe20007ffe0ff */
[----:B-----5:R-:W-:-:S08]  /*0730*/  DFMA R12, R16, R14, R12 ;  /* 0x0000000e100c722b */ /* 0x020fd0000000000c */
[----:B--2---:R-:W-:-:S08]  /*0740*/  DFMA R12, R18, R24, R12 ;  /* 0x00000018120c722b */ /* 0x004fd0000000000c */
[----:B---3--:R-:W-:-:S08]  /*0750*/  DFMA R10, R10, R20, R12 ;  /* 0x000000140a0a722b */ /* 0x008fd0000000000c */
[----:B----4-:R-:W-:Y:S01]  /*0760*/  DFMA R22, R22, R4, R10 ;  /* 0x000000041616722b */ /* 0x010fe2000000000a */
[----:B------:R-:W-:Y:S10]  /*0770*/  BRA.U UP1, `(.L_x_2) ;  /* 0xfffffff901947547 */ /* 0x000ff4000b83ffff */
.L_x_1:
[----:B------:R-:W-:Y:S05]  /*0780*/  BRA.U !UP0, `(.L_x_0) ;  /* 0x0000000508907547 */ /* 0x000fea000b800000 */
[----:B------:R-:W-:Y:S02]  /*0790*/  UISETP.GE.U32.AND UP0, UPT, UR10, 0x8, UPT ;  /* 0x000000080a00788c */ /* 0x000fe4000bf06070 */
[----:B------:R-:W-:-:S04]  /*07a0*/  ULOP3.LUT UR6, UR9, 0x7, URZ, 0xc0, !UPT ;  /* 0x0000000709067892 */ /* 0x000fc8000f8ec0ff */
[----:B------:R-:W-:-:S03]  /*07b0*/  UISETP.NE.AND UP1, UPT, UR6, URZ, UPT ;  /* 0x000000ff0600728c */ /* 0x000fc6000bf25270 */
[----:B------:R-:W-:Y:S08]  /*07c0*/  BRA.U !UP0, `(.L_x_3) ;  /* 0x0000000108bc7547 */ /* 0x000ff0000b800000 */
[----:B------:R-:W0:Y:S01]  /*07d0*/  LDC.64 R26, c[0x0][0x388] ;  /* 0x0000e200ff1a7b82 */ /* 0x000e220000000a00 */
[----:B------:R-:W-:-:S07]  /*07e0*/  IADD3 R5, PT, PT, R2, UR4, RZ ;  /* 0x0000000402057c10 */ /* 0x000fce000fffe0ff */
[----:B------:R-:W1:Y:S08]  /*07f0*/  LDC.64 R8, c[0x0][0x3a8] ;  /* 0x0000ea00ff087b82 */ /* 0x000e700000000a00 */
[----:B------:R-:W2:Y:S01]  /*0800*/  LDC.64 R6, c[0x0][0x380] ;  /* 0x0000e000ff067b82 */ /* 0x000ea20000000a00 */
[----:B0-----:R-:W-:-:S05]  /*0810*/  IMAD.WIDE R26, R5, 0x4, R26 ;  /* 0x00000004051a7825 */ /* 0x001fca00078e021a */
[----:B------:R-:W1:Y:S04]  /*0820*/  LDG.E R21, desc[UR16][R26.64] ;  /* 0x000000101a157981 */ /* 0x000e68000c1e1900 */
[----:B------:R-:W3:Y:S04]  /*0830*/  LDG.E R13, desc[UR16][R26.64+0x4] ;  /* 0x000004101a0d7981 */ /* 0x000ee8000c1e1900 */
[----:B------:R-:W4:Y:S01]  /*0840*/  LDG.E R3, desc[UR16][R26.64+0x8] ;  /* 0x000008101a037981 */ /* 0x000f22000c1e1900 */
[----:B--2---:R-:W-:-:S03]  /*0850*/  IMAD.WIDE R6, R5, 0x8, R6 ;  /* 0x0000000805067825 */ /* 0x004fc600078e0206 */
[----:B------:R-:W2:Y:S04]  /*0860*/  LDG.E R29, desc[UR16][R26.64+0xc] ;  /* 0x00000c101a1d7981 */ /* 0x000ea8000c1e1900 */
[----:B------:R-:W5:Y:S04]  /*0870*/  LDG.E.64 R18, desc[UR16][R6.64] ;  /* 0x0000001006127981 */ /* 0x000f68000c1e1b00 */
[----:B------:R-:W2:Y:S04]  /*0880*/  LDG.E R25, desc[UR16][R26.64+0x10] ;  /* 0x000010101a197981 */ /* 0x000ea8000c1e1900 */
[----:B------:R-:W5:Y:S04]  /*0890*/  LDG.E.64 R16, desc[UR16][R6.64+0x8] ;  /* 0x0000081006107981 */ /* 0x000f68000c1e1b00 */
[----:B------:R-:W5:Y:S04]  /*08a0*/  LDG.E.64 R14, desc[UR16][R6.64+0x10] ;  /* 0x00001010060e7981 */ /* 0x000f68000c1e1b00 */
[----:B------:R-:W5:Y:S04]  /*08b0*/  LDG.E R4, desc[UR16][R26.64+0x18] ;  /* 0x000018101a047981 */ /* 0x000f68000c1e1900 */
[----:B------:R-:W5:Y:S01]  /*08c0*/  LDG.E R5, desc[UR16][R26.64+0x1c] ;  /* 0x00001c101a057981 */ /* 0x000f62000c1e1900 */
[----:B-1----:R-:W-:-:S06]  /*08d0*/  IMAD.WIDE R20, R21, 0x8, R8 ;  /* 0x0000000815147825 */ /* 0x002fcc00078e0208 */
[----:B------:R-:W5:Y:S01]  /*08e0*/  LDG.E.64 R20, desc[UR16][R20.64] ;  /* 0x0000001014147981 */ /* 0x000f62000c1e1b00 */
[----:B---3--:R-:W-:-:S06]  /*08f0*/  IMAD.WIDE R12, R13, 0x8, R8 ;  /* 0x000000080d0c7825 */ /* 0x008fcc00078e0208 */
[----:B------:R-:W3:Y:S01]  /*0900*/  LDG.E.64 R12, desc[UR16][R12.64] ;  /* 0x000000100c0c7981 */ /* 0x000ee2000c1e1b00 */
[----:B----4-:R-:W-:-:S03]  /*0910*/  IMAD.WIDE R10, R3, 0x8, R8 ;  /* 0x00000008030a7825 */ /* 0x010fc600078e0208 */
[----:B------:R5:W4:Y:S04]  /*0920*/  LDG.E R3, desc[UR16][R26.64+0x14] ;  /* 0x000014101a037981 */ /* 0x000b28000c1e1900 */
[----:B------:R-:W4:Y:S01]  /*0930*/  LDG.E.64 R10, desc[UR16][R10.64] ;  /* 0x000000100a0a7981 */ /* 0x000f22000c1e1b00 */
[----:B--2---:R-:W-:-:S06]  /*0940*/  IMAD.WIDE R24, R25, 0x8, R8 ;  /* 0x0000000819187825 */ /* 0x004fcc00078e0208 */
[----:B------:R-:W2:Y:S01]  /*0950*/  LDG.E.64 R24, desc[UR16][R24.64] ;  /* 0x0000001018187981 */ /* 0x000ea2000c1e1b00 */
[----:B-----5:R-:W-:-:S06]  /*0960*/  IMAD.WIDE R26, R4, 0x8, R8 ;  /* 0x00000008041a7825 */ /* 0x020fcc00078e0208 */
[----:B------:R-:W5:Y:S01]  /*0970*/  LDG.E.64 R26, desc[UR16][R26.64] ;  /* 0x000000101a1a7981 */ /* 0x000f62000c1e1b00 */
[----:B------:R-:W-:Y:S01]  /*0980*/  DFMA R18, R18, R20, R22 ;  /* 0x000000141212722b */ /* 0x000fe20000000016 */
[----:B------:R-:W-:Y:S02]  /*0990*/  IMAD.WIDE R22, R29, 0x8, R8 ;  /* 0x000000081d167825 */ /* 0x000fe400078e0208 */
[----:B------:R-:W2:Y:S04]  /*09a0*/  LDG.E.64 R20, desc[UR16][R6.64+0x18] ;  /* 0x0000181006147981 */ /* 0x000ea8000c1e1b00 */
[----:B------:R-:W2:Y:S01]  /*09b0*/  LDG.E.64 R22, desc[UR16][R22.64] ;  /* 0x0000001016167981 */ /* 0x000ea2000c1e1b00 */
[----:B---3--:R-:W-:-:S03]  /*09c0*/  DFMA R12, R16, R12, R18 ;  /* 0x0000000c100c722b */ /* 0x008fc60000000012 */
[----:B------:R-:W3:Y:S01]  /*09d0*/  LDG.E.64 R16, desc[UR16][R6.64+0x20] ;  /* 0x0000201006107981 */ /* 0x000ee2000c1e1b00 */
[----:B----4-:R-:W-:-:S04]  /*09e0*/  IMAD.WIDE R18, R3, 0x8, R8 ;  /* 0x0000000803127825 */ /* 0x010fc800078e0208 */
[----:B------:R-:W-:Y:S02]  /*09f0*/  DFMA R10, R14, R10, R12 ;  /* 0x0000000a0e0a722b */ /* 0x000fe4000000000c */
[----:B------:R-:W4:Y:S04]  /*0a00*/  LDG.E.64 R12, desc[UR16][R6.64+0x28] ;  /* 0x00002810060c7981 */ /* 0x000f28000c1e1b00 */
[----:B------:R-:W4:Y:S01]  /*0a10*/  LDG.E.64 R18, desc[UR16][R18.64] ;  /* 0x0000001012127981 */ /* 0x000f22000c1e1b00 */
[----:B------:R-:W-:-:S03]  /*0a20*/  IMAD.WIDE R8, R5, 0x8, R8 ;  /* 0x0000000805087825 */ /* 0x000fc600078e0208 */
[----:B------:R-:W5:Y:S04]  /*0a30*/  LDG.E.64 R14, desc[UR16][R6.64+0x30] ;  /* 0x00003010060e7981 */ /* 0x000f68000c1e1b00 */
[----:B------:R-:W5:Y:S04]  /*0a40*/  LDG.E.64 R4, desc[UR16][R6.64+0x38] ;  /* 0x0000381006047981 */ /* 0x000f68000c1e1b00 */
[----:B------:R-:W5:Y:S01]  /*0a50*/  LDG.E.64 R8, desc[UR16][R8.64] ;  /* 0x0000001008087981 */ /* 0x000f62000c1e1b00 */
[----:B------:R-:W-:Y:S01]  /*0a60*/  UIADD3 UR4, UPT, UPT, UR4, 0x8, URZ ;  /* 0x0000000804047890 */ /* 0x000fe2000fffe0ff */
[----:B--2---:R-:W-:-:S08]  /*0a70*/  DFMA R10, R20, R22, R10 ;  /* 0x00000016140a722b */ /* 0x004fd0000000000a */
[----:B---3--:R-:W-:-:S08]  /*0a80*/  DFMA R10, R16, R24, R10 ;  /* 0x00000018100a722b */ /* 0x008fd0000000000a */
[----:B----4-:R-:W-:-:S08]  /*0a90*/  DFMA R10, R12, R18, R10 ;  /* 0x000000120c0a722b */ /* 0x010fd0000000000a */
[----:B-----5:R-:W-:-:S08]  /*0aa0*/  DFMA R10, R14, R26, R10 ;  /* 0x0000001a0e0a722b */ /* 0x020fd0000000000a */
[----:B------:R-:W-:-:S11]  /*0ab0*/  DFMA R22, R4, R8, R10 ;  /* 0x000000080416722b */ /* 0x000fd6000000000a */
.L_x_3:
[----:B------:R-:W-:Y:S05]  /*0ac0*/  BRA.U !UP1, `(.L_x_0) ;  /* 0x0000000109c07547 */ /* 0x000fea000b800000 */
[----:B------:R-:W-:Y:S02]  /*0ad0*/  UISETP.GE.U32.AND UP0, UPT, UR6, 0x4, UPT ;  /* 0x000000040600788c */ /* 0x000fe4000bf06070 */
[----:B------:R-:W-:-:S04]  /*0ae0*/  ULOP3.LUT UR5, UR9, 0x3, URZ, 0xc0, !UPT ;  /* 0x0000000309057892 */ /* 0x000fc8000f8ec0ff */
[----:B------:R-:W-:-:S03]  /*0af0*/  UISETP.NE.AND UP1, UPT, UR5, URZ, UPT ;  /* 0x000000ff0500728c */ /* 0x000fc6000bf25270 */
[----:B------:R-:W-:Y:S08]  /*0b00*/  BRA.U !UP0, `(.L_x_4) ;  /* 0x00000001086c7547 */ /* 0x000ff0000b800000 */
[----:B------:R-:W0:Y:S01]  /*0b10*/  LDC.64 R4, c[0x0][0x388] ;  /* 0x0000e200ff047b82 */ /* 0x000e220000000a00 */
[----:B------:R-:W-:-:S07]  /*0b20*/  IADD3 R7, PT, PT, R2, UR4, RZ ;  /* 0x0000000402077c10 */ /* 0x000fce000fffe0ff */
[----:B------:R-:W1:Y:S01]  /*0b30*/  LDC.64 R14, c[0x0][0x380] ;  /* 0x0000e000ff0e7b82 */ /* 0x000e620000000a00 */
[----:B0-----:R-:W-:-:S07]  /*0b40*/  IMAD.WIDE R10, R7, 0x4, R4 ;  /* 0x00000004070a7825 */ /* 0x001fce00078e0204 */
[----:B------:R-:W0:Y:S01]  /*0b50*/  LDC.64 R4, c[0x0][0x3a8] ;  /* 0x0000ea00ff047b82 */ /* 0x000e220000000a00 */
[----:B------:R-:W0:Y:S04]  /*0b60*/  LDG.E R19, desc[UR16][R10.64] ;  /* 0x000000100a137981 */ /* 0x000e28000c1e1900 */
[----:B------:R-:W2:Y:S04]  /*0b70*/  LDG.E R17, desc[UR16][R10.64+0x4] ;  /* 0x000004100a117981 */ /* 0x000ea8000c1e1900 */
[----:B------:R-:W3:Y:S04]  /*0b80*/  LDG.E R13, desc[UR16][R10.64+0x8] ;  /* 0x000008100a0d7981 */ /* 0x000ee8000c1e1900 */
[----:B------:R-:W4:Y:S01]  /*0b90*/  LDG.E R3, desc[UR16][R10.64+0xc] ;  /* 0x00000c100a037981 */ /* 0x000f22000c1e1900 */
[----:B-1----:R-:W-:-:S05]  /*0ba0*/  IMAD.WIDE R14, R7, 0x8, R14 ;  /* 0x00000008070e7825 */ /* 0x002fca00078e020e */
[----:B------:R-:W5:Y:S04]  /*0bb0*/  LDG.E.64 R6, desc[UR16][R14.64] ;  /* 0x000000100e067981 */ /* 0x000f68000c1e1b00 */
[----:B------:R-:W5:Y:S04]  /*0bc0*/  LDG.E.64 R8, desc[UR16][R14.64+0x8] ;  /* 0x000008100e087981 */ /* 0x000f68000c1e1b00 */
[----:B------:R-:W5:Y:S01]  /*0bd0*/  LDG.E.64 R10, desc[UR16][R14.64+0x10] ;  /* 0x000010100e0a7981 */ /* 0x000f62000c1e1b00 */
[----:B0-----:R-:W-:-:S04]  /*0be0*/  IMAD.WIDE R18, R19, 0x8, R4 ;  /* 0x0000000813127825 */ /* 0x001fc800078e0204 */
[--C-:B--2---:R-:W-:Y:S02]  /*0bf0*/  IMAD.WIDE R16, R17, 0x8, R4.reuse ;  /* 0x0000000811107825 */ /* 0x104fe400078e0204 */
[----:B------:R-:W5:Y:S02]  /*0c00*/  LDG.E.64 R18, desc[UR16][R18.64] ;  /* 0x0000001012127981 */ /* 0x000f64000c1e1b00 */
[--C-:B---3--:R-:W-:Y:S02]  /*0c10*/  IMAD.WIDE R12, R13, 0x8, R4.reuse ;  /* 0x000000080d0c7825 */ /* 0x108fe400078e0204 */
[----:B------:R-:W2:Y:S02]  /*0c20*/  LDG.E.64 R16, desc[UR16][R16.64] ;  /* 0x0000001010107981 */ /* 0x000ea4000c1e1b00 */
[----:B----4-:R-:W-:Y:S02]  /*0c30*/  IMAD.WIDE R20, R3, 0x8, R4 ;  /* 0x0000000803147825 */ /* 0x010fe400078e0204 */
[----:B------:R-:W3:Y:S04]  /*0c40*/  LDG.E.64 R12, desc[UR16][R12.64] ;  /* 0x000000100c0c7981 */ /* 0x000ee8000c1e1b00 */
[----:B------:R-:W4:Y:S04]  /*0c50*/  LDG.E.64 R4, desc[UR16][R14.64+0x18] ;  /* 0x000018100e047981 */ /* 0x000f28000c1e1b00 */
[----:B------:R-:W4:Y:S01]  /*0c60*/  LDG.E.64 R20, desc[UR16][R20.64] ;  /* 0x0000001014147981 */ /* 0x000f22000c1e1b00 */
[----:B------:R-:W-:Y:S01]  /*0c70*/  UIADD3 UR4, UPT, UPT, UR4, 0x4, URZ ;  /* 0x0000000404047890 */ /* 0x000fe2000fffe0ff */
[----:B-----5:R-:W-:-:S08]  /*0c80*/  DFMA R6, R6, R18, R22 ;  /* 0x000000120606722b */ /* 0x020fd00000000016 */
[----:B--2---:R-:W-:-:S08]  /*0c90*/  DFMA R6, R8, R16, R6 ;  /* 0x000000100806722b */ /* 0x004fd00000000006 */
[----:B---3--:R-:W-:-:S08]  /*0ca0*/  DFMA R6, R10, R12, R6 ;  /* 0x0000000c0a06722b */ /* 0x008fd00000000006 */
[----:B----4-:R-:W-:-:S11]  /*0cb0*/  DFMA R22, R4, R20, R6 ;  /* 0x000000140416722b */ /* 0x010fd60000000006 */
.L_x_4:
[----:B------:R-:W-:Y:S05]  /*0cc0*/  BRA.U !UP1, `(.L_x_0) ;  /* 0x0000000109407547 */ /* 0x000fea000b800000 */
[----:B------:R-:W0:Y:S01]  /*0cd0*/  LDC.64 R12, c[0x0][0x3a8] ;  /* 0x0000ea00ff0c7b82 */ /* 0x000e220000000a00 */
[----:B------:R-:W-:Y:S01]  /*0ce0*/  IADD3 R15, PT, PT, R2, UR4, RZ ;  /* 0x00000004020f7c10 */ /* 0x000fe2000fffe0ff */
[----:B------:R-:W-:-:S06]  /*0cf0*/  UIADD3 UR5, UPT, UPT, -UR5, URZ, URZ ;  /* 0x000000ff05057290 */ /* 0x000fcc000fffe1ff */
[----:B------:R-:W1:Y:S08]  /*0d00*/  LDC.64 R10, c[0x0][0x380] ;  /* 0x0000e000ff0a7b82 */ /* 0x000e700000000a00 */
[----:B------:R-:W2:Y:S02]  /*0d10*/  LDC.64 R8, c[0x0][0x388] ;  /* 0x0000e200ff087b82 */ /* 0x000ea40000000a00 */
.L_x_5:
[----:B--2---:R-:W-:-:S06]  /*0d20*/  IMAD.WIDE R2, R15, 0x4, R8 ;  /* 0x000000040f027825 */ /* 0x004fcc00078e0208 */
[----:B------:R-:W0:Y:S01]  /*0d30*/  LDG.E R3, desc[UR16][R2.64] ;  /* 0x0000001002037981 */ /* 0x000e22000c1e1900 */
[----:B-1----:R-:W-:-:S06]  /*0d40*/  IMAD.WIDE R4, R15, 0x8, R10 ;  /* 0x000000080f047825 */ /* 0x002fcc00078e020a */
[----:B------:R-:W2:Y:S01]  /*0d50*/  LDG.E.64 R4, desc[UR16][R4.64] ;  /* 0x0000001004047981 */ /* 0x000ea2000c1e1b00 */
[----:B0-----:R-:W-:-:S06]  /*0d60*/  IMAD.WIDE R6, R3, 0x8, R12 ;  /* 0x0000000803067825 */ /* 0x001fcc00078e020c */
[----:B------:R-:W2:Y:S01]  /*0d70*/  LDG.E.64 R6, desc[UR16][R6.64] ;  /* 0x0000001006067981 */ /* 0x000ea2000c1e1b00 */
[----:B------:R-:W-:-:S04]  /*0d80*/  UIADD3 UR5, UPT, UPT, UR5, 0x1, URZ ;  /* 0x0000000105057890 */ /* 0x000fc8000fffe0ff */
[----:B------:R-:W-:Y:S01]  /*0d90*/  UISETP.NE.AND UP0, UPT, UR5, URZ, UPT ;  /* 0x000000ff0500728c */ /* 0x000fe2000bf05270 */
[----:B------:R-:W-:Y:S01]  /*0da0*/  IADD3 R15, PT, PT, R15, 0x1, RZ ;  /* 0x000000010f0f7810 */ /* 0x000fe20007ffe0ff */
[----:B--2---:R-:W-:-:S07]  /*0db0*/  DFMA R22, R4, R6, R22 ;  /* 0x000000060416722b */ /* 0x004fce0000000016 */
[----:B------:R-:W-:Y:S05]  /*0dc0*/  BRA.U UP0, `(.L_x_5) ;  /* 0xfffffffd00d47547 */ /* 0x000fea000b83ffff */
.L_x_0:
[----:B------:R-:W0:Y:S02]  /*0dd0*/  LDC.64 R2, c[0x0][0x3b0] ;  /* 0x0000ec00ff027b82 */ /* 0x000e240000000a00 */
[----:B0-----:R-:W-:-:S05]  /*0de0*/  IMAD.WIDE R2, R0, 0x8, R2 ;  /* 0x0000000800027825 */ /* 0x001fca00078e0202 */
[----:B------:R-:W-:Y:S01]  /*0df0*/  STG.E.64 desc[UR16][R2.64], R22 ;  /* 0x0000001602007986 */ /* 0x000fe2000c101b10 */
[----:B------:R-:W-:Y:S05]  /*0e00*/  EXIT ;  /* 0x000000000000794d */ /* 0x000fea0003800000 */
.L_x_6:
[----:B------:R-:W-:-:S00]  /*0e10*/  BRA `(.L_x_6) ;  /* 0xfffffffc00fc7947 */ /* 0x000fc0000383ffff */
[----:B------:R-:W-:-:S00]  /*0e20*/  NOP ;  /* 0x0000000000007918 */ /* 0x000fc00000000000 */
        /* <DEDUP_REMOVED lines=13> */
.L_x_18:


//--------------------- .text._Z32matrix_vector_product_CSR_kernelPdPiS0_S_S_ii --------------------------
	.section	.text._Z32matrix_vector_product_CSR_kernelPdPiS0_S_S_ii,"ax",@progbits
	.align	128
        .global         _Z32matrix_vector_product_CSR_kernelPdPiS0_S_S_ii
        .type           _Z32matrix_vector_product_CSR_kernelPdPiS0_S_S_ii,@function
        .size           _Z32matrix_vector_product_CSR_kernelPdPiS0_S_S_ii,(.L_x_19 - _Z32matrix_vector_product_CSR_kernelPdPiS0_S_S_ii)
        .other          _Z32matrix_vector_product_CSR_kernelPdPiS0_S_S_ii,@"STO_CUDA_ENTRY STV_DEFAULT"
_Z32matrix_vector_product_CSR_kernelPdPiS0_S_S_ii:
.text._Z32matrix_vector_product_CSR_kernelPdPiS0_S_S_ii:
        /* <DEDUP_REMOVED lines=8> */
[----:B------:R-:W0:Y:S01]  /*0080*/  LDC.64 R2, c[0x0][0x390] ;  /* 0x0000e400ff027b82 */ /* 0x000e220000000a00 */
[----:B------:R-:W1:Y:S01]  /*0090*/  LDCU.64 UR4, c[0x0][0x358] ;  /* 0x00006b00ff0477ac */ /* 0x000e620008000a00 */
[----:B0-----:R-:W-:-:S05]  /*00a0*/  IMAD.WIDE R2, R0, 0x4, R2 ;  /* 0x0000000400027825 */ /* 0x001fca00078e0202 */
[----:B-1----:R-:W2:Y:S04]  /*00b0*/  LDG.E R4, desc[UR4][R2.64] ;  /* 0x0000000402047981 */ /* 0x002ea8000c1e1900 */
[----:B------:R-:W2:Y:S01]  /*00c0*/  LDG.E R5, desc[UR4][R2.64+0x4] ;  /* 0x0000040402057981 */ /* 0x000ea2000c1e1900 */
[----:B------:R-:W-:Y:S01]  /*00d0*/  BSSY.RECONVERGENT B0, `(.L_x_7) ;  /* 0x00000d5000007945 */ /* 0x000fe20003800200 */
[----:B------:R-:W-:Y:S02]  /*00e0*/  CS2R R26, SRZ ;  /* 0x00000000001a7805 */ /* 0x000fe4000001ff00 */
[----:B--2---:R-:W-:-:S13]  /*00f0*/  ISETP.GE.AND P0, PT, R4, R5, PT ;  /* 0x000000050400720c */ /* 0x004fda0003f06270 */
[----:B------:R-:W-:Y:S05]  /*0100*/  @P0 BRA `(.L_x_8) ;  /* 0x0000000c00440947 */ /* 0x000fea0003800000 */
[----:B------:R-:W-:Y:S01]  /*0110*/  MOV R2, R4 ;  /* 0x0000000400027202 */ /* 0x000fe20000000f00 */
[----:B------:R-:W-:Y:S01]  /*0120*/  BSSY.RECONVERGENT B1, `(.L_x_9) ;  /* 0x0000069000017945 */ /* 0x000fe20003800200 */
[----:B------:R-:W-:Y:S02]  /*0130*/  CS2R R26, SRZ ;  /* 0x00000000001a7805 */ /* 0x000fe4000001ff00 */
[----:B------:R-:W-:-:S04]  /*0140*/  VIADDMNMX R5, R2, 0x1, R5, !PT ;  /* 0x0000000102057846 */ /* 0x000fc80007800105 */
[CC--:B------:R-:W-:Y:S02]  /*0150*/  IADD3 R3, PT, PT, R2.reuse, -R5.reuse, RZ ;  /* 0x8000000502037210 */ /* 0x0c0fe40007ffe0ff */
[----:B------:R-:W-:Y:S02]  /*0160*/  IADD3 R4, PT, PT, -R2, R5, RZ ;  /* 0x0000000502047210 */ /* 0x000fe40007ffe1ff */
[----:B------:R-:W-:Y:S02]  /*0170*/  ISETP.GT.U32.AND P1, PT, R3, -0x10, PT ;  /* 0xfffffff00300780c */ /* 0x000fe40003f24070 */
[----:B------:R-:W-:-:S04]  /*0180*/  LOP3.LUT R5, R4, 0xf, RZ, 0xc0, !PT ;  /* 0x0000000f04057812 */ /* 0x000fc800078ec0ff */
[----:B------:R-:W-:-:S07]  /*0190*/  ISETP.NE.AND P0, PT, R5, RZ, PT ;  /* 0x000000ff0500720c */ /* 0x000fce0003f05270 */
[----:B------:R-:W-:Y:S06]  /*01a0*/  @P1 BRA `(.L_x_10) ;  /* 0x0000000400801947 */ /* 0x000fec0003800000 */
[----:B------:R-:W0:Y:S01]  /*01b0*/  LDC.64 R6, c[0x0][0x380] ;  /* 0x0000e000ff067b82 */ /* 0x000e220000000a00 */
[----:B------:R-:W-:Y:S02]  /*01c0*/  LOP3.LUT R3, R4, 0xfffffff0, RZ, 0xc0, !PT ;  /* 0xfffffff004037812 */ /* 0x000fe400078ec0ff */
[----:B------:R-:W-:Y:S02]  /*01d0*/  CS2R R26, SRZ ;  /* 0x00000000001a7805 */ /* 0x000fe4000001ff00 */
[----:B------:R-:W-:-:S03]  /*01e0*/  IADD3 R3, PT, PT, -R3, RZ, RZ ;  /* 0x000000ff03037210 */ /* 0x000fc60007ffe1ff */
[----:B------:R-:W1:Y:S01]  /*01f0*/  LDC.64 R8, c[0x0][0x388] ;  /* 0x0000e200ff087b82 */ /* 0x000e620000000a00 */
[----:B0-----:R-:W-:-:S04]  /*0200*/  IADD3 R6, P1, PT, R6, 0x40, RZ ;  /* 0x0000004006067810 */ /* 0x001fc80007f3e0ff */
[----:B------:R-:W-:Y:S02]  /*0210*/  IADD3.X R7, PT, PT, RZ, R7, RZ, P1, !PT ;  /* 0x00000007ff077210 */ /* 0x000fe40000ffe4ff */
[----:B-1----:R-:W-:-:S04]  /*0220*/  IADD3 R8, P2, PT, R8, 0x20, RZ ;  /* 0x0000002008087810 */ /* 0x002fc80007f5e0ff */
[----:B------:R-:W-:-:S09]  /*0230*/  IADD3.X R9, PT, PT, RZ, R9, RZ, P2, !PT ;  /* 0x00000009ff097210 */ /* 0x000fd200017fe4ff */
.L_x_11:
[C---:B------:R-:W-:Y:S01]  /*0240*/  IMAD.WIDE R28, R2.reuse, 0x4, R8 ;  /* 0x00000004021c7825 */ /* 0x040fe200078e0208 */
[----:B------:R-:W0:Y:S04]  /*0250*/  LDC.64 R12, c[0x0][0x398] ;  /* 0x0000e600ff0c7b82 */ /* 0x000e280000000a00 */
[----:B------:R-:W0:Y:S01]  /*0260*/  LDG.E R15, desc[UR4][R28.64+-0x20] ;  /* 0xffffe0041c0f7981 */ /* 0x000e22000c1e1900 */
[----:B------:R-:W-:-:S03]  /*0270*/  IMAD.WIDE R10, R2, 0x8, R6 ;  /* 0x00000008020a7825 */ /* 0x000fc600078e0206 */
[----:B------:R-:W2:Y:S04]  /*0280*/  LDG.E R25, desc[UR4][R28.64+-0x1c] ;  /* 0xffffe4041c197981 */ /* 0x000ea8000c1e1900 */
[----:B------:R-:W3:Y:S04]  /*0290*/  LDG.E.64 R16, desc[UR4][R10.64+-0x40] ;  /* 0xffffc0040a107981 */ /* 0x000ee8000c1e1b00 */
[----:B------:R-:W4:Y:S04]  /*02a0*/  LDG.E R19, desc[UR4][R28.64+-0x18] ;  /* 0xffffe8041c137981 */ /* 0x000f28000c1e1900 */
[----:B------:R-:W5:Y:S04]  /*02b0*/  LDG.E.64 R22, desc[UR4][R10.64+-0x38] ;  /* 0xffffc8040a167981 */ /* 0x000f68000c1e1b00 */
[----:B------:R-:W5:Y:S01]  /*02c0*/  LDG.E.64 R20, desc[UR4][R10.64+-0x30] ;  /* 0xffffd0040a147981 */ /* 0x000f62000c1e1b00 */
[----:B0-----:R-:W-:-:S06]  /*02d0*/  IMAD.WIDE R14, R15, 0x8, R12 ;  /* 0x000000080f0e7825 */ /* 0x001fcc00078e020c */
[----:B------:R-:W3:Y:S01]  /*02e0*/  LDG.E.64 R14, desc[UR4][R14.64] ;  /* 0x000000040e0e7981 */ /* 0x000ee2000c1e1b00 */
[----:B--2---:R-:W-:-:S04]  /*02f0*/  IMAD.WIDE R24, R25, 0x8, R12 ;  /* 0x0000000819187825 */ /* 0x004fc800078e020c */
[----:B----4-:R-:W-:-:S06]  /*0300*/  IMAD.WIDE R18, R19, 0x8, R12 ;  /* 0x0000000813127825 */ /* 0x010fcc00078e020c */
[----:B------:R-:W2:Y:S01]  /*0310*/  LDG.E.64 R18, desc[UR4][R18.64] ;  /* 0x0000000412127981 */ /* 0x000ea2000c1e1b00 */
[----:B---3--:R-:W-:-:S03]  /*0320*/  DFMA R26, R16, R14, R26 ;  /* 0x0000000e101a722b */ /* 0x008fc6000000001a */
[----:B------:R-:W5:Y:S04]  /*0330*/  LDG.E.64 R14, desc[UR4][R24.64] ;  /* 0x00000004180e7981 */ /* 0x000f68000c1e1b00 */
[----:B------:R-:W3:Y:S04]  /*0340*/  LDG.E R17, desc[UR4][R28.64+-0x14] ;  /* 0xffffec041c117981 */ /* 0x000ee8000c1e1900 */
[----:B------:R-:W4:Y:S01]  /*0350*/  LDG.E R25, desc[UR4][R28.64+-0xc] ;  /* 0xfffff4041c197981 */ /* 0x000f22000c1e1900 */
[----:B-----5:R-:W-:-:S03]  /*0360*/  DFMA R22, R22, R14, R26 ;  /* 0x0000000e1616722b */ /* 0x020fc6000000001a */
[----:B------:R-:W5:Y:S01]  /*0370*/  LDG.E R15, desc[UR4][R28.64+-0x10] ;  /* 0xfffff0041c0f7981 */ /* 0x000f62000c1e1900 */
[----:B---3--:R-:W-:-:S03]  /*0380*/  IMAD.WIDE R16, R17, 0x8, R12 ;  /* 0x0000000811107825 */ /* 0x008fc600078e020c */
[----:B------:R-:W3:Y:S01]  /*0390*/  LDG.E R27, desc[UR4][R28.64+-0x8] ;  /* 0xfffff8041c1b7981 */ /* 0x000ee2000c1e1900 */
[----:B--2---:R-:W-:-:S03]  /*03a0*/  DFMA R18, R20, R18, R22 ;  /* 0x000000121412722b */ /* 0x004fc60000000016 */
[----:B------:R-:W2:Y:S04]  /*03b0*/  LDG.E.64 R22, desc[UR4][R10.64+-0x28] ;  /* 0xffffd8040a167981 */ /* 0x000ea8000c1e1b00 */
[----:B------:R-:W2:Y:S01]  /*03c0*/  LDG.E.64 R16, desc[UR4][R16.64] ;  /* 0x0000000410107981 */ /* 0x000ea2000c1e1b00 */
[----:B----4-:R-:W-:-:S05]  /*03d0*/  IMAD.WIDE R24, R25, 0x8, R12 ;  /* 0x0000000819187825 */ /* 0x010fca00078e020c */
[----:B------:R-:W4:Y:S04]  /*03e0*/  LDG.E.64 R20, desc[UR4][R24.64] ;  /* 0x0000000418147981 */ /* 0x000f28000c1e1b00 */
[----:B------:R-:W4:Y:S01]  /*03f0*/  LDG.E R25, desc[UR4][R28.64+0x4] ;  /* 0x000004041c197981 */ /* 0x000f22000c1e1900 */
[----:B-----5:R-:W-:-:S06]  /*0400*/  IMAD.WIDE R14, R15, 0x8, R12 ;  /* 0x000000080f0e7825 */ /* 0x020fcc00078e020c */
[----:B------:R-:W5:Y:S01]  /*0410*/  LDG.E.64 R14, desc[UR4][R14.64] ;  /* 0x000000040e0e7981 */ /* 0x000f62000c1e1b00 */
[----:B--2---:R-:W-:-:S03]  /*0420*/  DFMA R22, R22, R16, R18 ;  /* 0x000000101616722b */ /* 0x004fc60000000012 */
[----:B------:R-:W5:Y:S04]  /*0430*/  LDG.E.64 R18, desc[UR4][R10.64+-0x20] ;  /* 0xffffe0040a127981 */ /* 0x000f68000c1e1b00 */
[----:B------:R-:W4:Y:S01]  /*0440*/  LDG.E.64 R16, desc[UR4][R10.64+-0x18] ;  /* 0xffffe8040a107981 */ /* 0x000f22000c1e1b00 */
[----:B---3--:R-:W-:Y:S01]  /*0450*/  IMAD.WIDE R26, R27, 0x8, R12 ;  /* 0x000000081b1a7825 */ /* 0x008fe200078e020c */
[----:B-----5:R-:W-:Y:S02]  /*0460*/  DFMA R18, R18, R14, R22 ;  /* 0x0000000e1212722b */ /* 0x020fe40000000016 */
[----:B------:R-:W2:Y:S04]  /*0470*/  LDG.E R15, desc[UR4][R28.64+-0x4] ;  /* 0xfffffc041c0f7981 */ /* 0x000ea8000c1e1900 */
[----:B------:R-:W3:Y:S02]  /*0480*/  LDG.E.64 R22, desc[UR4][R10.64+-0x10] ;  /* 0xfffff0040a167981 */ /* 0x000ee4000c1e1b00 */
[----:B----4-:R-:W-:-:S02]  /*0490*/  DFMA R20, R16, R20, R18 ;  /* 0x000000141014722b */ /* 0x010fc40000000012 */
[----:B------:R-:W3:Y:S04]  /*04a0*/  LDG.E.64 R16, desc[UR4][R26.64] ;  /* 0x000000041a107981 */ /* 0x000ee8000c1e1b00 */
[----:B------:R-:W4:Y:S04]  /*04b0*/  LDG.E R19, desc[UR4][R28.64] ;  /* 0x000000041c137981 */ /* 0x000f28000c1e1900 */
[----:B------:R-:W5:Y:S01]  /*04c0*/  LDG.E R27, desc[UR4][R28.64+0x8] ;  /* 0x000008041c1b7981 */ /* 0x000f62000c1e1900 */
[----:B--2---:R-:W-:Y:S01]  /*04d0*/  IMAD.WIDE R14, R15, 0x8, R12 ;  /* 0x000000080f0e7825 */ /* 0x004fe200078e020c */
[----:B---3--:R-:W-:-:S02]  /*04e0*/  DFMA R22, R22, R16, R20 ;  /* 0x000000101616722b */ /* 0x008fc40000000014 */
[----:B------:R-:W2:Y:S04]  /*04f0*/  LDG.E.64 R20, desc[UR4][R10.64+-0x8] ;  /* 0xfffff8040a147981 */ /* 0x000ea8000c1e1b00 */
[----:B------:R-:W2:Y:S01]  /*0500*/  LDG.E.64 R16, desc[UR4][R14.64] ;  /* 0x000000040e107981 */ /* 0x000ea2000c1e1b00 */
[----:B----4-:R-:W-:-:S06]  /*0510*/  IMAD.WIDE R18, R19, 0x8, R12 ;  /* 0x0000000813127825 */ /* 0x010fcc00078e020c */
[----:B------:R-:W3:Y:S04]  /*0520*/  LDG.E.64 R18, desc[UR4][R18.64] ;  /* 0x0000000412127981 */ /* 0x000ee8000c1e1b00 */
[----:B------:R-:W3:Y:S01]  /*0530*/  LDG.E.64 R14, desc[UR4][R10.64] ;  /* 0x000000040a0e7981 */ /* 0x000ee2000c1e1b00 */
[----:B--2---:R-:W-:Y:S01]  /*0540*/  DFMA R20, R20, R16, R22 ;  /* 0x000000101414722b */ /* 0x004fe20000000016 */
[--C-:B------:R-:W-:Y:S02]  /*0550*/  IMAD.WIDE R16, R25, 0x8, R12.reuse ;  /* 0x0000000819107825 */ /* 0x100fe400078e020c */
[----:B------:R-:W2:Y:S02]  /*0560*/  LDG.E.64 R22, desc[UR4][R10.64+0x18] ;  /* 0x000018040a167981 */ /* 0x000ea4000c1e1b00 */
[----:B-----5:R-:W-:-:S02]  /*0570*/  IMAD.WIDE R26, R27, 0x8, R12 ;  /* 0x000000081b1a7825 */ /* 0x020fc400078e020c */
[----:B------:R-:W4:Y:S01]  /*0580*/  LDG.E R25, desc[UR4][R28.64+0x10] ;  /* 0x000010041c197981 */ /* 0x000f22000c1e1900 */
[----:B---3--:R-:W-:-:S03]  /*0590*/  DFMA R18, R14, R18, R20 ;  /* 0x000000120e12722b */ /* 0x008fc60000000014 */
[----:B------:R-:W3:Y:S04]  /*05a0*/  LDG.E.64 R16, desc[UR4][R16.64] ;  /* 0x0000000410107981 */ /* 0x000ee8000c1e1b00 */
[----:B------:R-:W3:Y:S04]  /*05b0*/  LDG.E.64 R20, desc[UR4][R10.64+0x8] ;  /* 0x000008040a147981 */ /* 0x000ee8000c1e1b00 */
[----:B------:R-:W5:Y:S01]  /*05c0*/  LDG.E R15, desc[UR4][R28.64+0xc] ;  /* 0x00000c041c0f7981 */ /* 0x000f62000c1e1900 */
[----:B---3--:R-:W-:-:S03]  /*05d0*/  DFMA R20, R20, R16, R18 ;  /* 0x000000101414722b */ /* 0x008fc60000000012 */
[----:B------:R-:W3:Y:S01]  /*05e0*/  LDG.E.64 R18, desc[UR4][R10.64+0x10] ;  /* 0x000010040a127981 */ /* 0x000ee2000c1e1b00 */
[----:B-----5:R-:W-:-:S03]  /*05f0*/  IMAD.WIDE R14, R15, 0x8, R12 ;  /* 0x000000080f0e7825 */ /* 0x020fc600078e020c */
[----:B------:R-:W3:Y:S04]  /*0600*/  LDG.E.64 R16, desc[UR4][R26.64] ;  /* 0x000000041a107981 */ /* 0x000ee8000c1e1b00 */
[----:B------:R-:W2:Y:S04]  /*0610*/  LDG.E.64 R14, desc[UR4][R14.64] ;  /* 0x000000040e0e7981 */ /* 0x000ea8000c1e1b00 */
[----:B------:R-:W5:Y:S01]  /*0620*/  LDG.E R27, desc[UR4][R28.64+0x18] ;  /* 0x000018041c1b7981 */ /* 0x000f62000c1e1900 */
[----:B---3--:R-:W-:-:S03]  /*0630*/  DFMA R18, R18, R16, R20 ;  /* 0x000000101212722b */ /* 0x008fc60000000014 */
[----:B------:R-:W3:Y:S01]  /*0640*/  LDG.E R21, desc[UR4][R28.64+0x14] ;  /* 0x000014041c157981 */ /* 0x000ee2000c1e1900 */
[----:B----4-:R-:W-:-:S03]  /*0650*/  IMAD.WIDE R16, R25, 0x8, R12 ;  /* 0x0000000819107825 */ /* 0x010fc600078e020c */
[----:B------:R-:W4:Y:S01]  /*0660*/  LDG.E R25, desc[UR4][R28.64+0x1c] ;  /* 0x00001c041c197981 */ /* 0x000f22000c1e1900 */
[----:B--2---:R-:W-:-:S03]  /*0670*/  DFMA R22, R22, R14, R18 ;  /* 0x0000000e1616722b */ /* 0x004fc60000000012 */
[----:B------:R-:W2:Y:S04]  /*0680*/  LDG.E.64 R14, desc[UR4][R10.64+0x20] ;  /* 0x000020040a0e7981 */ /* 0x000ea8000c1e1b00 */
[----:B------:R-:W2:Y:S04]  /*0690*/  LDG.E.64 R16, desc[UR4][R16.64] ;  /* 0x0000000410107981 */ /* 0x000ea8000c1e1b00 */
[----:B------:R-:W4:Y:S01]  /*06a0*/  LDG.E.64 R18, desc[UR4][R10.64+0x28] ;  /* 0x000028040a127981 */ /* 0x000f22000c1e1b00 */
[----:B---3--:R-:W-:-:S06]  /*06b0*/  IMAD.WIDE R20, R21, 0x8, R12 ;  /* 0x0000000815147825 */ /* 0x008fcc00078e020c */
[----:B------:R-:W3:Y:S01]  /*06c0*/  LDG.E.64 R20, desc[UR4][R20.64] ;  /* 0x0000000414147981 */ /* 0x000ee2000c1e1b00 */
[----:B--2---:R-:W-:Y:S01]  /*06d0*/  DFMA R14, R14, R16, R22 ;  /* 0x000000100e0e722b */ /* 0x004fe20000000016 */
[--C-:B-----5:R-:W-:Y:S02]  /*06e0*/  IMAD.WIDE R22, R27, 0x8, R12.reuse ;  /* 0x000000081b167825 */ /* 0x120fe400078e020c */
[----:B------:R-:W2:Y:S02]  /*06f0*/  LDG.E.64 R16, desc[UR4][R10.64+0x30] ;  /* 0x000030040a107981 */ /* 0x000ea4000c1e1b00 */
[----:B----4-:R-:W-:Y:S02]  /*0700*/  IMAD.WIDE R12, R25, 0x8, R12 ;  /* 0x00000008190c7825 */ /* 0x010fe400078e020c */
[----:B------:R-:W4:Y:S04]  /*0710*/  LDG.E.64 R26, desc[UR4][R10.64+0x38] ;  /* 0x000038040a1a7981 */ /* 0x000f28000c1e1b00 */
[----:B------:R-:W2:Y:S04]  /*0720*/  LDG.E.64 R22, desc[UR4][R22.64] ;  /* 0x0000000416167981 */ /* 0x000ea8000c1e1b00 */
[----:B------:R-:W4:Y:S01]  /*0730*/  LDG.E.64 R12, desc[UR4][R12.64] ;  /* 0x000000040c0c7981 */ /* 0x000f22000c1e1b00 */
[----:B------:R-:W-:-:S04]  /*0740*/  IADD3 R3, PT, PT, R3, 0x10, RZ ;  /* 0x0000001003037810 */ /* 0x000fc80007ffe0ff */
[----:B------:R-:W-:Y:S02]  /*0750*/  ISETP.NE.AND P1, PT, R3, RZ, PT ;  /* 0x000000ff0300720c */ /* 0x000fe40003f25270 */
[----:B------:R-:W-:Y:S01]  /*0760*/  IADD3 R2, PT, PT, R2, 0x10, RZ ;  /* 0x0000001002027810 */ /* 0x000fe20007ffe0ff */
[----:B---3--:R-:W-:-:S08]  /*0770*/  DFMA R14, R18, R20, R14 ;  /* 0x00000014120e722b */ /* 0x008fd0000000000e */
[----:B--2---:R-:W-:-:S08]  /*0780*/  DFMA R14, R16, R22, R14 ;  /* 0x00000016100e722b */ /* 0x004fd0000000000e */
[----:B----4-:R-:W-:Y:S01]  /*0790*/  DFMA R26, R26, R12, R14 ;  /* 0x0000000c1a1a722b */ /* 0x010fe2000000000e */
[----:B------:R-:W-:Y:S10]  /*07a0*/  @P1 BRA `(.L_x_11) ;  /* 0xfffffff800a41947 */ /* 0x000ff4000383ffff */
.L_x_10:
[----:B------:R-:W-:Y:S05]  /*07b0*/  BSYNC.RECONVERGENT B1 ;  /* 0x0000000000017941 */ /* 0x000fea0003800200 */
.L_x_9:
[----:B------:R-:W-:Y:S05]  /*07c0*/  @!P0 BRA `(.L_x_8) ;  /* 0x0000000400948947 */ /* 0x000fea0003800000 */
[----:B------:R-:W-:Y:S01]  /*07d0*/  ISETP.GE.U32.AND P0, PT, R5, 0x8, PT ;  /* 0x000000080500780c */ /* 0x000fe20003f06070 */
[----:B------:R-:W-:Y:S01]  /*07e0*/  BSSY.RECONVERGENT B1, `(.L_x_12) ;  /* 0x0000032000017945 */ /* 0x000fe20003800200 */
[----:B------:R-:W-:-:S04]  /*07f0*/  LOP3.LUT R3, R4, 0x7, RZ, 0xc0, !PT ;  /* 0x0000000704037812 */ /* 0x000fc800078ec0ff */
[----:B------:R-:W-:-:S07]  /*0800*/  ISETP.NE.AND P1, PT, R3, RZ, PT ;  /* 0x000000ff0300720c */ /* 0x000fce0003f25270 */
[----:B------:R-:W-:Y:S06]  /*0810*/  @!P0 BRA `(.L_x_13) ;  /* 0x0000000000b88947 */ /* 0x000fec0003800000 */
[----:B------:R-:W0:Y:S08]  /*0820*/  LDC.64 R28, c[0x0][0x388] ;  /* 0x0000e200ff1c7b82 */ /* 0x000e300000000a00 */
[----:B------:R-:W1:Y:S08]  /*0830*/  LDC.64 R6, c[0x0][0x380] ;  /* 0x0000e000ff067b82 */ /* 0x000e700000000a00 */
[----:B------:R-:W2:Y:S01]  /*0840*/  LDC.64 R8, c[0x0][0x398] ;  /* 0x0000e600ff087b82 */ /* 0x000ea20000000a00 */
[----:B0-----:R-:W-:-:S05]  /*0850*/  IMAD.WIDE R28, R2, 0x4, R28 ;  /* 0x00000004021c7825 */ /* 0x001fca00078e021c */
[----:B------:R-:W2:Y:S04]  /*0860*/  LDG.E R25, desc[UR4][R28.64] ;  /* 0x000000041c197981 */ /* 0x000ea8000c1e1900 */
[----:B------:R-:W3:Y:S01]  /*0870*/  LDG.E R23, desc[UR4][R28.64+0x4] ;  /* 0x000004041c177981 */ /* 0x000ee2000c1e1900 */
[----:B-1----:R-:W-:-:S03]  /*0880*/  IMAD.WIDE R6, R2, 0x8, R6 ;  /* 0x0000000802067825 */ /* 0x002fc600078e0206 */
[----:B------:R-:W4:Y:S04]  /*0890*/  LDG.E R21, desc[UR4][R28.64+0x8] ;  /* 0x000008041c157981 */ /* 0x000f28000c1e1900 */
[----:B------:R-:W5:Y:S04]  /*08a0*/  LDG.E.64 R16, desc[UR4][R6.64] ;  /* 0x0000000406107981 */ /* 0x000f68000c1e1b00 */
[----:B------:R-:W5:Y:S04]  /*08b0*/  LDG.E R11, desc[UR4][R28.64+0xc] ;  /* 0x00000c041c0b7981 */ /* 0x000f68000c1e1900 */
[----:B------:R-:W5:Y:S04]  /*08c0*/  LDG.E.64 R12, desc[UR4][R6.64+0x8] ;  /* 0x00000804060c7981 */ /* 0x000f68000c1e1b00 */
[----:B------:R-:W5:Y:S04]  /*08d0*/  LDG.E R15, desc[UR4][R28.64+0x10] ;  /* 0x000010041c0f7981 */ /* 0x000f68000c1e1900 */
[----:B------:R-:W5:Y:S01]  /*08e0*/  LDG.E R5, desc[UR4][R28.64+0x1c] ;  /* 0x00001c041c057981 */ /* 0x000f62000c1e1900 */
[----:B--2---:R-:W-:-:S05]  /*08f0*/  IMAD.WIDE R24, R25, 0x8, R8 ;  /* 0x0000000819187825 */ /* 0x004fca00078e0208 */
[----:B------:R-:W2:Y:S01]  /*0900*/  LDG.E.64 R18, desc[UR4][R24.64] ;  /* 0x0000000418127981 */ /* 0x000ea2000c1e1b00 */
[----:B---3--:R-:W-:-:S06]  /*0910*/  IMAD.WIDE R22, R23, 0x8, R8 ;  /* 0x0000000817167825 */ /* 0x008fcc00078e0208 */
[----:B------:R-:W3:Y:S01]  /*0920*/  LDG.E.64 R22, desc[UR4][R22.64] ;  /* 0x0000000416167981 */ /* 0x000ee2000c1e1b00 */
[----:B----4-:R-:W-:-:S03]  /*0930*/  IMAD.WIDE R20, R21, 0x8, R8 ;  /* 0x0000000815147825 */ /* 0x010fc600078e0208 */
[----:B------:R-:W4:Y:S04]  /*0940*/  LDG.E R25, desc[UR4][R28.64+0x18] ;  /* 0x000018041c197981 */ /* 0x000f28000c1e1900 */
[----:B------:R-:W4:Y:S01]  /*0950*/  LDG.E.64 R20, desc[UR4][R20.64] ;  /* 0x0000000414147981 */ /* 0x000f22000c1e1b00 */
[----:B-----5:R-:W-:-:S06]  /*0960*/  IMAD.WIDE R10, R11, 0x8, R8 ;  /* 0x000000080b0a7825 */ /* 0x020fcc00078e0208 */
[----:B------:R-:W5:Y:S01]  /*0970*/  LDG.E.64 R10, desc[UR4][R10.64] ;  /* 0x000000040a0a7981 */ /* 0x000f62000c1e1b00 */
[----:B--2---:R-:W-:-:S03]  /*0980*/  DFMA R16, R16, R18, R26 ;  /* 0x000000121010722b */ /* 0x004fc6000000001a */
[----:B------:R-:W2:Y:S04]  /*0990*/  LDG.E.64 R18, desc[UR4][R6.64+0x10] ;  /* 0x0000100406127981 */ /* 0x000ea8000c1e1b00 */
[----:B------:R-:W5:Y:S01]  /*09a0*/  LDG.E R27, desc[UR4][R28.64+0x14] ;  /* 0x000014041c1b7981 */ /* 0x000f62000c1e1900 */
[----:B---3--:R-:W-:-:S03]  /*09b0*/  DFMA R22, R12, R22, R16 ;  /* 0x000000160c16722b */ /* 0x008fc60000000010 */
[----:B------:R-:W3:Y:S01]  /*09c0*/  LDG.E.64 R12, desc[UR4][R6.64+0x18] ;  /* 0x00001804060c7981 */ /* 0x000ee2000c1e1b00 */
[----:B------:R-:W-:-:S03]  /*09d0*/  IMAD.WIDE R14, R15, 0x8, R8 ;  /* 0x000000080f0e7825 */ /* 0x000fc600078e0208 */
[----:B------:R-:W3:Y:S04]  /*09e0*/  LDG.E.64 R16, desc[UR4][R6.64+0x20] ;  /* 0x0000200406107981 */ /* 0x000ee8000c1e1b00 */
[----:B------:R-:W3:Y:S01]  /*09f0*/  LDG.E.64 R14, desc[UR4][R14.64] ;  /* 0x000000040e0e7981 */ /* 0x000ee2000c1e1b00 */
[----:B----4-:R-:W-:-:S06]  /*0a00*/  IMAD.WIDE R24, R25, 0x8, R8 ;  /* 0x0000000819187825 */ /* 0x010fcc00078e0208 */
[----:B------:R-:W4:Y:S01]  /*0a10*/  LDG.E.64 R24, desc[UR4][R24.64] ;  /* 0x0000000418187981 */ /* 0x000f22000c1e1b00 */
[----:B--2---:R-:W-:-:S03]  /*0a20*/  DFMA R18, R18, R20, R22 ;  /* 0x000000141212722b */ /* 0x004fc60000000016 */
[----:B------:R-:W2:Y:S01]  /*0a30*/  LDG.E.64 R20, desc[UR4][R6.64+0x28] ;  /* 0x0000280406147981 */ /* 0x000ea2000c1e1b00 */
[----:B-----5:R-:W-:-:S03]  /*0a40*/  IMAD.WIDE R22, R27, 0x8, R8 ;  /* 0x000000081b167825 */ /* 0x020fc600078e0208 */
[----:B------:R-:W5:Y:S04]  /*0a50*/  LDG.E.64 R26, desc[UR4][R6.64+0x38] ;  /* 0x00003804061a7981 */ /* 0x000f68000c1e1b00 */
[----:B------:R-:W2:Y:S01]  /*0a60*/  LDG.E.64 R22, desc[UR4][R22.64] ;  /* 0x0000000416167981 */ /* 0x000ea2000c1e1b00 */
[----:B---3--:R-:W-:Y:S01]  /*0a70*/  DFMA R12, R12, R10, R18 ;  /* 0x0000000a0c0c722b */ /* 0x008fe20000000012 */
[----:B------:R-:W-:Y:S02]  /*0a80*/  IMAD.WIDE R8, R5, 0x8, R8 ;  /* 0x0000000805087825 */ /* 0x000fe400078e0208 */
[----:B------:R-:W4:Y:S04]  /*0a90*/  LDG.E.64 R10, desc[UR4][R6.64+0x30] ;  /* 0x00003004060a7981 */ /* 0x000f28000c1e1b00 */
[----:B------:R-:W5:Y:S01]  /*0aa0*/  LDG.E.64 R8, desc[UR4][R8.64] ;  /* 0x0000000408087981 */ /* 0x000f62000c1e1b00 */
[----:B------:R-:W-:Y:S01]  /*0ab0*/  DFMA R12, R16, R14, R12 ;  /* 0x0000000e100c722b */ /* 0x000fe2000000000c */
[----:B------:R-:W-:-:S07]  /*0ac0*/  IADD3 R2, PT, PT, R2, 0x8, RZ ;  /* 0x0000000802027810 */ /* 0x000fce0007ffe0ff */
[----:B--2---:R-:W-:-:S08]  /*0ad0*/  DFMA R12, R20, R22, R12 ;  /* 0x00000016140c722b */ /* 0x004fd0000000000c */
[----:B----4-:R-:W-:-:S08]  /*0ae0*/  DFMA R10, R10, R24, R12 ;  /* 0x000000180a0a722b */ /* 0x010fd0000000000c */
[----:B-----5:R-:W-:-:S11]  /*0af0*/  DFMA R26, R26, R8, R10 ;  /* 0x000000081a1a722b */ /* 0x020fd6000000000a */
.L_x_13:
[----:B------:R-:W-:Y:S05]  /*0b00*/  BSYNC.RECONVERGENT B1 ;  /* 0x0000000000017941 */ /* 0x000fea0003800200 */
.L_x_12:
        /* <DEDUP_REMOVED lines=10> */
[----:B------:R-:W1:Y:S04]  /*0bb0*/  LDG.E R15, desc[UR4][R4.64] ;  /* 0x00000004040f7981 */ /* 0x000e68000c1e1900 */
[----:B------:R-:W3:Y:S04]  /*0bc0*/  LDG.E R11, desc[UR4][R4.64+0x4] ;  /* 0x00000404040b7981 */ /* 0x000ee8000c1e1900 */
[----:B------:R-:W4:Y:S04]  /*0bd0*/  LDG.E R7, desc[UR4][R4.64+0x8] ;  /* 0x0000080404077981 */ /* 0x000f28000c1e1900 */
[----:B------:R-:W5:Y:S01]  /*0be0*/  LDG.E R3, desc[UR4][R4.64+0xc] ;  /* 0x00000c0404037981 */ /* 0x000f62000c1e1900 */
[----:B--2---:R-:W-:-:S05]  /*0bf0*/  IMAD.WIDE R20, R2, 0x8, R20 ;  /* 0x0000000802147825 */ /* 0x004fca00078e0214 */
[----:B------:R-:W2:Y:S04]  /*0c00*/  LDG.E.64 R12, desc[UR4][R20.64] ;  /* 0x00000004140c7981 */ /* 0x000ea8000c1e1b00 */
[----:B------:R-:W2:Y:S04]  /*0c10*/  LDG.E.64 R8, desc[UR4][R20.64+0x8] ;  /* 0x0000080414087981 */ /* 0x000ea8000c1e1b00 */
[----:B------:R-:W2:Y:S01]  /*0c20*/  LDG.E.64 R4, desc[UR4][R20.64+0x10] ;  /* 0x0000100414047981 */ /* 0x000ea2000c1e1b00 */
[----:B-1----:R-:W-:-:S04]  /*0c30*/  IMAD.WIDE R14, R15, 0x8, R18 ;  /* 0x000000080f0e7825 */ /* 0x002fc800078e0212 */
[--C-:B---3--:R-:W-:Y:S02]  /*0c40*/  IMAD.WIDE R10, R11, 0x8, R18.reuse ;  /* 0x000000080b0a7825 */ /* 0x108fe400078e0212 */
[----:B------:R-:W2:Y:S02]  /*0c50*/  LDG.E.64 R14, desc[UR4][R14.64] ;  /* 0x000000040e0e7981 */ /* 0x000ea4000c1e1b00 */
[--C-:B----4-:R-:W-:Y:S02]  /*0c60*/  IMAD.WIDE R6, R7, 0x8, R18.reuse ;  /* 0x0000000807067825 */ /* 0x110fe400078e0212 */
[----:B------:R-:W3:Y:S02]  /*0c70*/  LDG.E.64 R10, desc[UR4][R10.64] ;  /* 0x000000040a0a7981 */ /* 0x000ee4000c1e1b00 */
[----:B-----5:R-:W-:Y:S02]  /*0c80*/  IMAD.WIDE R22, R3, 0x8, R18 ;  /* 0x0000000803167825 */ /* 0x020fe400078e0212 */
[----:B------:R-:W4:Y:S04]  /*0c90*/  LDG.E.64 R6, desc[UR4][R6.64] ;  /* 0x0000000406067981 */ /* 0x000f28000c1e1b00 */
[----:B------:R-:W5:Y:S04]  /*0ca0*/  LDG.E.64 R18, desc[UR4][R20.64+0x18] ;  /* 0x0000180414127981 */ /* 0x000f68000c1e1b00 */
[----:B------:R-:W5:Y:S01]  /*0cb0*/  LDG.E.64 R22, desc[UR4][R22.64] ;  /* 0x0000000416167981 */ /* 0x000f62000c1e1b00 */
[----:B------:R-:W-:Y:S01]  /*0cc0*/  IADD3 R2, PT, PT, R2, 0x4, RZ ;  /* 0x0000000402027810 */ /* 0x000fe20007ffe0ff */
[----:B--2---:R-:W-:-:S08]  /*0cd0*/  DFMA R12, R12, R14, R26 ;  /* 0x0000000e0c0c722b */ /* 0x004fd0000000001a */
[----:B---3--:R-:W-:-:S08]  /*0ce0*/  DFMA R8, R8, R10, R12 ;  /* 0x0000000a0808722b */ /* 0x008fd0000000000c */
[----:B----4-:R-:W-:-:S08]  /*0cf0*/  DFMA R4, R4, R6, R8 ;  /* 0x000000060404722b */ /* 0x010fd00000000008 */
[----:B-----5:R-:W-:-:S11]  /*0d00*/  DFMA R26, R18, R22, R4 ;  /* 0x00000016121a722b */ /* 0x020fd60000000004 */
.L_x_15:
[----:B------:R-:W-:Y:S05]  /*0d10*/  BSYNC.RECONVERGENT B1 ;  /* 0x0000000000017941 */ /* 0x000fea0003800200 */
.L_x_14:
[----:B------:R-:W-:Y:S05]  /*0d20*/  @!P1 BRA `(.L_x_8) ;  /* 0x00000000003c9947 */ /* 0x000fea0003800000 */
[----:B------:R-:W0:Y:S01]  /*0d30*/  LDC.64 R14, c[0x0][0x398] ;  /* 0x0000e600ff0e7b82 */ /* 0x000e220000000a00 */
[----:B------:R-:W-:-:S07]  /*0d40*/  IADD3 R16, PT, PT, -R16, RZ, RZ ;  /* 0x000000ff10107210 */ /* 0x000fce0007ffe1ff */
[----:B------:R-:W1:Y:S08]  /*0d50*/  LDC.64 R12, c[0x0][0x380] ;  /* 0x0000e000ff0c7b82 */ /* 0x000e700000000a00 */
[----:B------:R-:W2:Y:S02]  /*0d60*/  LDC.64 R10, c[0x0][0x388] ;  /* 0x0000e200ff0a7b82 */ /* 0x000ea40000000a00 */
.L_x_16:
[----:B--2---:R-:W-:-:S06]  /*0d70*/  IMAD.WIDE R4, R2, 0x4, R10 ;  /* 0x0000000402047825 */ /* 0x004fcc00078e020a */
[----:B------:R-:W0:Y:S01]  /*0d80*/  LDG.E R5, desc[UR4][R4.64] ;  /* 0x0000000404057981 */ /* 0x000e22000c1e1900 */
[----:B-1----:R-:W-:-:S06]  /*0d90*/  IMAD.WIDE R6, R2, 0x8, R12 ;  /* 0x0000000802067825 */ /* 0x002fcc00078e020c */
[----:B------:R-:W2:Y:S01]  /*0da0*/  LDG.E.64 R6, desc[UR4][R6.64] ;  /* 0x0000000406067981 */ /* 0x000ea2000c1e1b00 */
[----:B------:R-:W-:Y:S01]  /*0db0*/  IADD3 R16, PT, PT, R16, 0x1, RZ ;  /* 0x0000000110107810 */ /* 0x000fe20007ffe0ff */
[----:B0-----:R-:W-:-:S06]  /*0dc0*/  IMAD.WIDE R8, R5, 0x8, R14 ;  /* 0x0000000805087825 */ /* 0x001fcc00078e020e */
[----:B------:R-:W2:Y:S01]  /*0dd0*/  LDG.E.64 R8, desc[UR4][R8.64] ;  /* 0x0000000408087981 */ /* 0x000ea2000c1e1b00 */
[----:B------:R-:W-:Y:S02]  /*0de0*/  ISETP.NE.AND P0, PT, R16, RZ, PT ;  /* 0x000000ff1000720c */ /* 0x000fe40003f05270 */
[----:B------:R-:W-:Y:S01]  /*0df0*/  IADD3 R2, PT, PT, R2, 0x1, RZ ;  /* 0x0000000102027810 */ /* 0x000fe20007ffe0ff */
[----:B--2---:R-:W-:-:S10]  /*0e00*/  DFMA R26, R6, R8, R26 ;  /* 0x00000008061a722b */ /* 0x004fd4000000001a */
[----:B------:R-:W-:Y:S05]  /*0e10*/  @P0 BRA `(.L_x_16) ;  /* 0xfffffffc00d40947 */ /* 0x000fea000383ffff */
.L_x_8:
[----:B------:R-:W-:Y:S05]  /*0e20*/  BSYNC.RECONVERGENT B0 ;  /* 0x0000000000007941 */ /* 0x000fea0003800200 */
.L_x_7:
[----:B------:R-:W0:Y:S02]  /*0e30*/  LDC.64 R2, c[0x0][0x3a0] ;  /* 0x0000e800ff027b82 */ /* 0x000e240000000a00 */
[----:B0-----:R-:W-:-:S05]  /*0e40*/  IMAD.WIDE R2, R0, 0x8, R2 ;  /* 0x0000000800027825 */ /* 0x001fca00078e0202 */
[----:B------:R-:W-:Y:S01]  /*0e50*/  STG.E.64 desc[UR4][R2.64], R26 ;  /* 0x0000001a02007986 */ /* 0x000fe2000c101b04 */
[----:B------:R-:W-:Y:S05]  /*0e60*/  EXIT ;  /* 0x000000000000794d */ /* 0x000fea0003800000 */
.L_x_17:
        /* <DEDUP_REMOVED lines=9> */
.L_x_19:


//--------------------- .nv.shared.reserved.0     --------------------------
	.section	.nv.shared.reserved.0,"aw",@nobits
	.weak		__nv_reservedSMEM_offset_0_alias
	.size		__nv_reservedSMEM_offset_0_alias, 0, 64
	.other		__nv_reservedSMEM_offset_0_alias,@"STO_CUDA_RESERVED_SHARED STV_DEFAULT"
__nv_reservedSMEM_offset_0_alias:
	.zero		0
	.zero		64


//--------------------- .nv.constant0._Z36matrix_vector_product_ellpack_kernelPdPiS0_iiiS_S_ --------------------------
	.section	.nv.constant0._Z36matrix_vector_product_ellpack_kernelPdPiS0_iiiS_S_,"a",@progbits
	.sectionflags	@""
	.align	4
.nv.constant0._Z36matrix_vector_product_ellpack_kernelPdPiS0_iiiS_S_:
	.zero		952


//--------------------- .nv.constant0._Z32matrix_vector_product_CSR_kernelPdPiS0_S_S_ii --------------------------
	.section	.nv.constant0._Z32matrix_vector_product_CSR_kernelPdPiS0_S_S_ii,"a",@progbits
	.sectionflags	@""
	.align	4
.nv.constant0._Z32matrix_vector_product_CSR_kernelPdPiS0_S_S_ii:
	.zero		944


//--------------------- SYMBOLS --------------------------

	.type		.nv.reservedSmem.offset0,@object
	.size		.nv.reservedSmem.offset0,0x4
